	.target	sm_100a

	.elftype	@"ET_EXEC"


//--------------------- .note.nv.tkinfo           --------------------------
	.section	.note.nv.tkinfo,"",@"SHT_NOTE"
	.sectionflags	@"SHF_NOTE_NV_TKINFO"
	.tkinfo
        /*0018*/ 	.word	0x00000081
        /*0030*/ 	.string	""
        /*0030*/ 	.string	"ptxas-blackwell"
        /*0030*/ 	.string	"Cuda compilation tools, release 12.9, V12.9.86"
        /*0030*/ 	.string	"Build cuda_12.9.r12.9/compiler.36037853_0"
        /*0030*/ 	.string	"-v  -suppress-debug-info  -lineinfo  -arch sm_100a "



//--------------------- .note.nv.cuver            --------------------------
	.section	.note.nv.cuver,"",@"SHT_NOTE"
	.sectionflags	@"SHF_NOTE_NV_CUVER"
        /*0018*/ 	.short	0x0001
        /*001a*/ 	.short	0x0064
        /*001c*/ 	.short	0x0001
        /*001e*/ 	.short	0x0000
        /*0020*/ 	.short	0x0001
        /*0022*/ 	.short	0x0000


//--------------------- .nv.info                  --------------------------
	.section	.nv.info,"",@"SHT_CUDA_INFO"
	.align	4


	//----- nvinfo : EIATTR_REGCOUNT
	.align		4
        /*0000*/ 	.byte	0x04, 0x2f
        /*0002*/ 	.short	(.L_4 - .L_3)
	.align		4
.L_3:
        /*0004*/ 	.word	index@(gluon_tcgen05)
        /*0008*/ 	.word	0x00000047


	//----- nvinfo : EIATTR_FRAME_SIZE
	.align		4
.L_4:
        /*000c*/ 	.byte	0x04, 0x11
        /*000e*/ 	.short	(.L_6 - .L_5)
	.align		4
.L_5:
        /*0010*/ 	.word	index@($__internal_2_$__cuda_sm10x_tcgen05_guardrail_trap_unallocated_columns_being_dealloced)
        /*0014*/ 	.word	0x00000000


	//----- nvinfo : EIATTR_FRAME_SIZE
	.align		4
.L_6:
        /*0018*/ 	.byte	0x04, 0x11
        /*001a*/ 	.short	(.L_8 - .L_7)
	.align		4
.L_7:
        /*001c*/ 	.word	index@($__internal_1_$__cuda_sm10x_tcgen05_guardrail_trap_phase_invalid_during_alloc)
        /*0020*/ 	.word	0x00000000


	//----- nvinfo : EIATTR_FRAME_SIZE
	.align		4
.L_8:
        /*0024*/ 	.byte	0x04, 0x11
        /*0026*/ 	.short	(.L_10 - .L_9)
	.align		4
.L_9:
        /*0028*/ 	.word	index@($__internal_0_$__cuda_sm10x_tcgen05_guardrail_trap_col_being_dealloced_not_returned_by_alloc)
        /*002c*/ 	.word	0x00000000


	//----- nvinfo : EIATTR_FRAME_SIZE
	.align		4
.L_10:
        /*0030*/ 	.byte	0x04, 0x11
        /*0032*/ 	.short	(.L_12 - .L_11)
	.align		4
.L_11:
        /*0034*/ 	.word	index@(gluon_tcgen05)
        /*0038*/ 	.word	0x00000000


	//----- nvinfo : EIATTR_MIN_STACK_SIZE
	.align		4
.L_12:
        /*003c*/ 	.byte	0x04, 0x12
        /*003e*/ 	.short	(.L_14 - .L_13)
	.align		4
.L_13:
        /*0040*/ 	.word	index@(gluon_tcgen05)
        /*0044*/ 	.word	0x00000000
.L_14:


//--------------------- .nv.info.gluon_tcgen05    --------------------------
	.section	.nv.info.gluon_tcgen05,"",@"SHT_CUDA_INFO"
	.sectionflags	@""
	.align	4


	//----- nvinfo : EIATTR_CUDA_API_VERSION
	.align		4
        /*0000*/ 	.byte	0x04, 0x37
        /*0002*/ 	.short	(.L_16 - .L_15)
.L_15:
        /*0004*/ 	.word	0x00000081


	//----- nvinfo : EIATTR_KPARAM_INFO
	.align		4
.L_16:
        /*0008*/ 	.byte	0x04, 0x17
        /*000a*/ 	.short	(.L_18 - .L_17)
.L_17:
        /*000c*/ 	.word	0x00000000
        /*0010*/ 	.short	0x000a
        /*0012*/ 	.short	0x0048
        /*0014*/ 	.byte	0x00, 0xf4, 0x21, 0x00


	//----- nvinfo : EIATTR_KPARAM_INFO
	.align		4
.L_18:
        /*0018*/ 	.byte	0x04, 0x17
        /*001a*/ 	.short	(.L_20 - .L_19)
.L_19:
        /*001c*/ 	.word	0x00000000
        /*0020*/ 	.short	0x0009
        /*0022*/ 	.short	0x0040
        /*0024*/ 	.byte	0x00, 0xf4, 0x21, 0x00


	//----- nvinfo : EIATTR_KPARAM_INFO
	.align		4
.L_20:
        /*0028*/ 	.byte	0x04, 0x17
        /*002a*/ 	.short	(.L_22 - .L_21)
.L_21:
        /*002c*/ 	.word	0x00000000
        /*0030*/ 	.short	0x0008
        /*0032*/ 	.short	0x0038
        /*0034*/ 	.byte	0x00, 0xf0, 0x21, 0x00


	//----- nvinfo : EIATTR_KPARAM_INFO
	.align		4
.L_22:
        /*0038*/ 	.byte	0x04, 0x17
        /*003a*/ 	.short	(.L_24 - .L_23)
.L_23:
        /*003c*/ 	.word	0x00000000
        /*0040*/ 	.short	0x0007
        /*0042*/ 	.short	0x0030
        /*0044*/ 	.byte	0x00, 0xf0, 0x21, 0x00


	//----- nvinfo : EIATTR_KPARAM_INFO
	.align		4
.L_24:
        /*0048*/ 	.byte	0x04, 0x17
        /*004a*/ 	.short	(.L_26 - .L_25)
.L_25:
        /*004c*/ 	.word	0x00000000
        /*0050*/ 	.short	0x0006
        /*0052*/ 	.short	0x0028
        /*0054*/ 	.byte	0x00, 0xf0, 0x21, 0x00


	//----- nvinfo : EIATTR_KPARAM_INFO
	.align		4
.L_26:
        /*0058*/ 	.byte	0x04, 0x17
        /*005a*/ 	.short	(.L_28 - .L_27)
.L_27:
        /*005c*/ 	.word	0x00000000
        /*0060*/ 	.short	0x0005
        /*0062*/ 	.short	0x0020
        /*0064*/ 	.byte	0x00, 0xf0, 0x11, 0x00


	//----- nvinfo : EIATTR_KPARAM_INFO
	.align		4
.L_28:
        /*0068*/ 	.byte	0x04, 0x17
        /*006a*/ 	.short	(.L_30 - .L_29)
.L_29:
        /*006c*/ 	.word	0x00000000
        /*0070*/ 	.short	0x0004
        /*0072*/ 	.short	0x001c
        /*0074*/ 	.byte	0x00, 0xf0, 0x11, 0x00


	//----- nvinfo : EIATTR_KPARAM_INFO
	.align		4
.L_30:
        /*0078*/ 	.byte	0x04, 0x17
        /*007a*/ 	.short	(.L_32 - .L_31)
.L_31:
        /*007c*/ 	.word	0x00000000
        /*0080*/ 	.short	0x0003
        /*0082*/ 	.short	0x0018
        /*0084*/ 	.byte	0x00, 0xf0, 0x11, 0x00


	//----- nvinfo : EIATTR_KPARAM_INFO
	.align		4
.L_32:
        /*0088*/ 	.byte	0x04, 0x17
        /*008a*/ 	.short	(.L_34 - .L_33)
.L_33:
        /*008c*/ 	.word	0x00000000
        /*0090*/ 	.short	0x0002
        /*0092*/ 	.short	0x0010
        /*0094*/ 	.byte	0x00, 0xf4, 0x21, 0x00


	//----- nvinfo : EIATTR_KPARAM_INFO
	.align		4
.L_34:
        /*0098*/ 	.byte	0x04, 0x17
        /*009a*/ 	.short	(.L_36 - .L_35)
.L_35:
        /*009c*/ 	.word	0x00000000
        /*00a0*/ 	.short	0x0001
        /*00a2*/ 	.short	0x0008
        /*00a4*/ 	.byte	0x00, 0xf4, 0x21, 0x00


	//----- nvinfo : EIATTR_KPARAM_INFO
	.align		4
.L_36:
        /*00a8*/ 	.byte	0x04, 0x17
        /*00aa*/ 	.short	(.L_38 - .L_37)
.L_37:
        /*00ac*/ 	.word	0x00000000
        /*00b0*/ 	.short	0x0000
        /*00b2*/ 	.short	0x0000
        /*00b4*/ 	.byte	0x00, 0xf4, 0x21, 0x00


	//----- nvinfo : EIATTR_AT_ENTRY_FRAGMENTS
	.align		4
.L_38:
        /*00b8*/ 	.byte	0x04, 0x4f
        /*00ba*/ 	.short	(.L_40 - .L_39)


	//   ....[0]....
.L_39:
        /*00bc*/ 	.word	0x00000004


	//----- nvinfo : EIATTR_RESERVED_SMEM_USED
	.align		4
.L_40:
        /*00c0*/ 	.byte	0x01, 0x41
	.zero		2


	//----- nvinfo : EIATTR_SPARSE_MMA_MASK
	.align		4
        /*00c4*/ 	.byte	0x03, 0x50
        /*00c6*/ 	.short	0x0000


	//----- nvinfo : EIATTR_TCGEN05_1CTA_USED
	.align		4
        /*00c8*/ 	.byte	0x01, 0x51
	.zero		2


	//----- nvinfo : EIATTR_MAXREG_COUNT
	.align		4
        /*00cc*/ 	.byte	0x03, 0x1b
        /*00ce*/ 	.short	0x00ff


	//----- nvinfo : EIATTR_NUM_BARRIERS
	.align		4
        /*00d0*/ 	.byte	0x02, 0x4c
        /*00d2*/ 	.byte	0x01
	.zero		1


	//----- nvinfo : EIATTR_INT_WARP_WIDE_INSTR_OFFSETS
	.align		4
        /*00d4*/ 	.byte	0x04, 0x31
        /*00d6*/ 	.short	(.L_42 - .L_41)


	//   ....[0]....
.L_41:
        /*00d8*/ 	.word	0x00001620


	//   ....[1]....
        /*00dc*/ 	.word	0x00001640


	//   ....[2]....
        /*00e0*/ 	.word	0x000016c0


	//   ....[3]....
        /*00e4*/ 	.word	0x00001a80


	//   ....[4]....
        /*00e8*/ 	.word	0x00001a90


	//   ....[5]....
        /*00ec*/ 	.word	0x00001aa0


	//   ....[6]....
        /*00f0*/ 	.word	0x00001ab0


	//   ....[7]....
        /*00f4*/ 	.word	0x00001dd0


	//   ....[8]....
        /*00f8*/ 	.word	0x00001de0


	//   ....[9]....
        /*00fc*/ 	.word	0x00001f60


	//   ....[10]....
        /*0100*/ 	.word	0x00001fb0


	//   ....[11]....
        /*0104*/ 	.word	0x00001fc0


	//   ....[12]....
        /*0108*/ 	.word	0x00001ff0


	//   ....[13]....
        /*010c*/ 	.word	0x000022e0


	//   ....[14]....
        /*0110*/ 	.word	0x000022f0


	//   ....[15]....
        /*0114*/ 	.word	0x00002640


	//   ....[16]....
        /*0118*/ 	.word	0x00002650


	//   ....[17]....
        /*011c*/ 	.word	0x00002ac0


	//   ....[18]....
        /*0120*/ 	.word	0x00002b10


	//----- nvinfo : EIATTR_COOP_GROUP_MASK_REGIDS
	.align		4
.L_42:
        /*0124*/ 	.byte	0x04, 0x29
        /*0126*/ 	.short	(.L_44 - .L_43)


	//   ....[0]....
.L_43:
        /*0128*/ 	.word	0xffffffff


	//   ....[1]....
        /*012c*/ 	.word	0xffffffff


	//   ....[2]....
        /*0130*/ 	.word	0xffffffff


	//   ....[3]....
        /*0134*/ 	.word	0xffffffff


	//   ....[4]....
        /*0138*/ 	.word	0xffffffff


	//   ....[5]....
        /*013c*/ 	.word	0xffffffff


	//   ....[6]....
        /*0140*/ 	.word	0xffffffff


	//   ....[7]....
        /*0144*/ 	.word	0xffffffff


	//   ....[8]....
        /*0148*/ 	.word	0xffffffff


	//   ....[9]....
        /*014c*/ 	.word	0xffffffff


	//----- nvinfo : EIATTR_COOP_GROUP_INSTR_OFFSETS
	.align		4
.L_44:
        /*0150*/ 	.byte	0x04, 0x28
        /*0152*/ 	.short	(.L_46 - .L_45)


	//   ....[0]....
.L_45:
        /*0154*/ 	.word	0x00000050


	//   ....[1]....
        /*0158*/ 	.word	0x00000310


	//   ....[2]....
        /*015c*/ 	.word	0x000004f0


	//   ....[3]....
        /*0160*/ 	.word	0x000009a0


	//   ....[4]....
        /*0164*/ 	.word	0x00000ae0


	//   ....[5]....
        /*0168*/ 	.word	0x00000f50


	//   ....[6]....
        /*016c*/ 	.word	0x00001090


	//   ....[7]....
        /*0170*/ 	.word	0x000014e0


	//   ....[8]....
        /*0174*/ 	.word	0x00002950


	//   ....[9]....
        /*0178*/ 	.word	0x00002bc0


	//----- nvinfo : EIATTR_VRC_CTA_INIT_COUNT
	.align		4
.L_46:
        /*017c*/ 	.byte	0x02, 0x4a
        /*017e*/ 	.byte	0x80
	.zero		1


	//----- nvinfo : EIATTR_MBARRIER_INSTR_OFFSETS
	.align		4
        /*0180*/ 	.byte	0x04, 0x39
        /*0182*/ 	.short	(.L_48 - .L_47)


	//   ....[0]....
.L_47:
        /*0184*/ 	.word	0x000016e0
        /*0188*/ 	.word	0x000000ff
        /*018c*/ 	.word	0x00018000
        /*0190*/ 	.short	0x0100
        /*0192*/ 	.byte	0x08
	.zero		1


	//   ....[1]....
        /*0194*/ 	.word	0x000016f0
        /*0198*/ 	.word	0x000000ff
        /*019c*/ 	.word	0x00018020
        /*01a0*/ 	.short	0x0100
        /*01a2*/ 	.byte	0x08
	.zero		1


	//   ....[2]....
        /*01a4*/ 	.word	0x000017a0
        /*01a8*/ 	.word	0x000000ff
        /*01ac*/ 	.word	0x00018008
        /*01b0*/ 	.short	0x0100
        /*01b2*/ 	.byte	0x08
	.zero		1


	//   ....[3]....
        /*01b4*/ 	.word	0x000017b0
        /*01b8*/ 	.word	0x000000ff
        /*01bc*/ 	.word	0x00018028
        /*01c0*/ 	.short	0x0100
        /*01c2*/ 	.byte	0x08
	.zero		1


	//   ....[4]....
        /*01c4*/ 	.word	0x00001890
        /*01c8*/ 	.word	0x000000ff
        /*01cc*/ 	.word	0x00018010
        /*01d0*/ 	.short	0x0100
        /*01d2*/ 	.byte	0x08
	.zero		1


	//   ....[5]....
        /*01d4*/ 	.word	0x000018a0
        /*01d8*/ 	.word	0x000000ff
        /*01dc*/ 	.word	0x00018030
        /*01e0*/ 	.short	0x0100
        /*01e2*/ 	.byte	0x08
	.zero		1


	//   ....[6]....
        /*01e4*/ 	.word	0x000019b0
        /*01e8*/ 	.word	0x000000ff
        /*01ec*/ 	.word	0x00018018
        /*01f0*/ 	.short	0x0100
        /*01f2*/ 	.byte	0x08
	.zero		1


	//   ....[7]....
        /*01f4*/ 	.word	0x000019c0
        /*01f8*/ 	.word	0x000000ff
        /*01fc*/ 	.word	0x00018038
        /*0200*/ 	.short	0x0100
        /*0202*/ 	.byte	0x08
	.zero		1


	//   ....[8]....
        /*0204*/ 	.word	0x00001b90
        /*0208*/ 	.word	0x000000ff
        /*020c*/ 	.word	0x00018000
        /*0210*/ 	.short	0x010a
        /*0212*/ 	.byte	0x08
	.zero		1


	//   ....[9]....
        /*0214*/ 	.word	0x00001e30
        /*0218*/ 	.word	0x000000ff
        /*021c*/ 	.word	0x00018020
        /*0220*/ 	.short	0x010a
        /*0222*/ 	.byte	0x08
	.zero		1


	//   ....[10]....
        /*0224*/ 	.word	0x00002060
        /*0228*/ 	.word	0x000000ff
        /*022c*/ 	.word	0x00018000
        /*0230*/ 	.short	0x010a
        /*0232*/ 	.byte	0x1c
	.zero		1


	//   ....[11]....
        /*0234*/ 	.word	0x00002330
        /*0238*/ 	.word	0x000000ff
        /*023c*/ 	.word	0x00018020
        /*0240*/ 	.short	0x010a
        /*0242*/ 	.byte	0x1c
	.zero		1


	//   ....[12]....
        /*0244*/ 	.word	0x00002400
        /*0248*/ 	.word	0x000000ff
        /*024c*/ 	.word	0x00018000
        /*0250*/ 	.short	0x0108
        /*0252*/ 	.byte	0x08
	.zero		1


	//   ....[13]....
        /*0254*/ 	.word	0x00002410
        /*0258*/ 	.word	0x000000ff
        /*025c*/ 	.word	0x00018020
        /*0260*/ 	.short	0x0108
        /*0262*/ 	.byte	0x08
	.zero		1


	//   ....[14]....
        /*0264*/ 	.word	0x00002460
        /*0268*/ 	.word	0x000000ff
        /*026c*/ 	.word	0x00018008
        /*0270*/ 	.short	0x0108
        /*0272*/ 	.byte	0x08
	.zero		1


	//   ....[15]....
        /*0274*/ 	.word	0x00002470
        /*0278*/ 	.word	0x000000ff
        /*027c*/ 	.word	0x00018028
        /*0280*/ 	.short	0x0108
        /*0282*/ 	.byte	0x08
	.zero		1


	//   ....[16]....
        /*0284*/ 	.word	0x000024c0
        /*0288*/ 	.word	0x000000ff
        /*028c*/ 	.word	0x00018010
        /*0290*/ 	.short	0x0108
        /*0292*/ 	.byte	0x08
	.zero		1


	//   ....[17]....
        /*0294*/ 	.word	0x000024d0
        /*0298*/ 	.word	0x000000ff
        /*029c*/ 	.word	0x00018030
        /*02a0*/ 	.short	0x0108
        /*02a2*/ 	.byte	0x08
	.zero		1


	//   ....[18]....
        /*02a4*/ 	.word	0x00002520
        /*02a8*/ 	.word	0x000000ff
        /*02ac*/ 	.word	0x00018018
        /*02b0*/ 	.short	0x0108
        /*02b2*/ 	.byte	0x08
	.zero		1


	//   ....[19]....
        /*02b4*/ 	.word	0x00002530
        /*02b8*/ 	.word	0x000000ff
        /*02bc*/ 	.word	0x00018038
        /*02c0*/ 	.short	0x0108
        /*02c2*/ 	.byte	0x08
	.zero		1


	//   ....[20]....
        /*02c4*/ 	.word	0x00002be0
        /*02c8*/ 	.word	0x000000ff
        /*02cc*/ 	.word	0x00018000
        /*02d0*/ 	.short	0x010a
        /*02d2*/ 	.byte	0x08
	.zero		1


	//   ....[21]....
        /*02d4*/ 	.word	0x00002c10
        /*02d8*/ 	.word	0x000000ff
        /*02dc*/ 	.word	0x00018020
        /*02e0*/ 	.short	0x010a
        /*02e2*/ 	.byte	0x08
	.zero		1


	//   ....[22]....
        /*02e4*/ 	.word	0x00002c40
        /*02e8*/ 	.word	0x000000ff
        /*02ec*/ 	.word	0x00018000
        /*02f0*/ 	.short	0x010a
        /*02f2*/ 	.byte	0x1c
	.zero		1


	//   ....[23]....
        /*02f4*/ 	.word	0x00002c70
        /*02f8*/ 	.word	0x000000ff
        /*02fc*/ 	.word	0x00018020
        /*0300*/ 	.short	0x010a
        /*0302*/ 	.byte	0x1c
	.zero		1


	//----- nvinfo : EIATTR_NUM_MBARRIERS
	.align		4
.L_48:
        /*0304*/ 	.byte	0x03, 0x38
        /*0306*/ 	.short	0x0008


	//----- nvinfo : EIATTR_EXIT_INSTR_OFFSETS
	.align		4
        /*0308*/ 	.byte	0x04, 0x1c
        /*030a*/ 	.short	(.L_50 - .L_49)


	//   ....[0]....
.L_49:
        /*030c*/ 	.word	0x00002bd0


	//----- nvinfo : EIATTR_REQNTID
	.align		4
.L_50:
        /*0310*/ 	.byte	0x04, 0x10
        /*0312*/ 	.short	(.L_52 - .L_51)
.L_51:
        /*0314*/ 	.word	0x00000080
        /*0318*/ 	.word	0x00000001
        /*031c*/ 	.word	0x00000001


	//----- nvinfo : EIATTR_CRS_STACK_SIZE
	.align		4
.L_52:
        /*0320*/ 	.byte	0x04, 0x1e
        /*0322*/ 	.short	(.L_54 - .L_53)
.L_53:
        /*0324*/ 	.word	0x00000000


	//----- nvinfo : EIATTR_CBANK_PARAM_SIZE
	.align		4
.L_54:
        /*0328*/ 	.byte	0x03, 0x19
        /*032a*/ 	.short	0x0050


	//----- nvinfo : EIATTR_PARAM_CBANK
	.align		4
        /*032c*/ 	.byte	0x04, 0x0a
        /*032e*/ 	.short	(.L_56 - .L_55)
	.align		4
.L_55:
        /*0330*/ 	.word	index@(.nv.constant0.gluon_tcgen05)
        /*0334*/ 	.short	0x0380
        /*0336*/ 	.short	0x0050


	//----- nvinfo : EIATTR_SW_WAR
	.align		4
.L_56:
        /*0338*/ 	.byte	0x04, 0x36
        /*033a*/ 	.short	(.L_58 - .L_57)
.L_57:
        /*033c*/ 	.word	0x00000008
.L_58:


//--------------------- .nv.compat                --------------------------
	.section	.nv.compat,"",@"SHT_CUDA_COMPAT_INFO"
	.align	4
        /*0000*/ 	.byte	0x02, 0x02, 0x02, 0x00, 0x02, 0x05, 0x05, 0x00, 0x02, 0x03, 0x03, 0x00, 0x02, 0x06, 0x01, 0x00


//--------------------- .nv.callgraph             --------------------------
	.section	.nv.callgraph,"",@"SHT_CUDA_CALLGRAPH"
	.align	4
	.sectionentsize	8
	.align		4
        /*0000*/ 	.word	0x00000000
	.align		4
        /*0004*/ 	.word	0xffffffff
	.align		4
        /*0008*/ 	.word	0x00000000
	.align		4
        /*000c*/ 	.word	0xfffffffe
	.align		4
        /*0010*/ 	.word	0x00000000
	.align		4
        /*0014*/ 	.word	0xfffffffd
	.align		4
        /*0018*/ 	.word	0x00000000
	.align		4
        /*001c*/ 	.word	0xfffffffc


//--------------------- .text.gluon_tcgen05       --------------------------
	.section	.text.gluon_tcgen05,"ax",@progbits
	.align	128
        .global         gluon_tcgen05
        .type           gluon_tcgen05,@function
        .size           gluon_tcgen05,(.L_x_85 - gluon_tcgen05)
        .other          gluon_tcgen05,@"STO_CUDA_ENTRY STV_DEFAULT"
gluon_tcgen05:
.text.gluon_tcgen05:
[----:B------:R-:W1:Y:S01]  /*0000*/  LDC R1, c[0x0][0x37c] ;  /* 0x0000df00ff017b82 */ /* 0x000e620000000800 */
[----:B------:R-:W2:Y:S02]  /*0010*/  S2R R0, SR_TID.X ;  /* 0x0000000000007919 */ /* 0x000ea40000002100 */
[----:B--2---:R-:W-:-:S13]  /*0020*/  ISETP.GE.U32.AND P2, PT, R0, 0x20, PT ;  /* 0x000000200000780c */ /* 0x004fda0003f46070 */
[----:B------:R-:W-:Y:S05]  /*0030*/  @P2 BRA `(.L_x_0) ;  /* 0x0000000000b82947 */ /* 0x000fea0003800000 */
[----:B------:R-:W2:Y:S01]  /*0040*/  S2UR UR6, SR_CgaCtaId ;  /* 0x00000000000679c3 */ /* 0x000ea20000008800 */
[----:B------:R-:W-:Y:S01]  /*0050*/  NOP ;  /* 0x0000000000007918 */ /* 0x000fe20000000000 */
[----:B------:R-:W-:Y:S02]  /*0060*/  UMOV UR4, 0x40 ;  /* 0x0000004000047882 */ /* 0x000fe40000000000 */
[----:B--2---:R-:W-:-:S09]  /*0070*/  ULEA UR4, UR6, UR4, 0x18 ;  /* 0x0000000406047291 */ /* 0x004fd2000f8ec0ff */
[----:B------:R-:W2:Y:S01]  /*0080*/  LDS.U8 R2, [UR4] ;  /* 0x00000004ff027984 */ /* 0x000ea20008000000 */
[----:B------:R-:W-:Y:S02]  /*0090*/  UMOV UR4, 0x400 ;  /* 0x0000040000047882 */ /* 0x000fe40000000000 */
[----:B------:R-:W-:Y:S01]  /*00a0*/  ULEA UR4, UR6, UR4, 0x18 ;  /* 0x0000000406047291 */ /* 0x000fe2000f8ec0ff */
[----:B--2---:R-:W-:-:S13]  /*00b0*/  ISETP.NE.AND P0, PT, R2, RZ, PT ;  /* 0x000000ff0200720c */ /* 0x004fda0003f05270 */
[----:B------:R-:W-:Y:S05]  /*00c0*/  @P0 BRA `(.L_x_1) ;  /* 0x00000000007c0947 */ /* 0x000fea0003800000 */
[----:B------:R-:W-:-:S13]  /*00d0*/  ELECT P0, URZ, PT ;  /* 0x0000000000ff782f */ /* 0x000fda0003800000 */
[----:B------:R-:W-:Y:S05]  /*00e0*/  @!P0 BRA `(.L_x_2) ;  /* 0x0000000000848947 */ /* 0x000fea0003800000 */
[----:B------:R-:W-:Y:S01]  /*00f0*/  UMOV UR5, 0x2 ;  /* 0x0000000200057882 */ /* 0x000fe20000000000 */
[----:B------:R-:W-:Y:S02]  /*0100*/  IMAD.MOV.U32 R5, RZ, RZ, 0x1 ;  /* 0x00000001ff057424 */ /* 0x000fe400078e00ff */
[----:B------:R-:W-:Y:S02]  /*0110*/  IMAD.MOV.U32 R3, RZ, RZ, 0x3 ;  /* 0x00000003ff037424 */ /* 0x000fe400078e00ff */
[----:B------:R-:W-:Y:S04]  /*0120*/  DEPBAR.LE SB2, 0x36 ;  /* 0x0000ad800000791a */ /* 0x000fe80000000000 */
[----:B------:R-:W2:Y:S02]  /*0130*/  UTCATOMSWS.FIND_AND_SET.ALIGN UP0, UR5, UR5 ;  /* 0x00000005000575e3 */ /* 0x000ea40008000800 */
[----:B--2---:R-:W-:-:S04]  /*0140*/  PLOP3.LUT P0, PT, PT, PT, UP0, 0x80, 0x8 ;  /* 0x000000000008781c */ /* 0x004fc80003f0f008 */
[----:B------:R-:W-:-:S04]  /*0150*/  SEL R2, RZ, 0xffffffff, !P0 ;  /* 0xffffffffff027807 */ /* 0x000fc80004000000 */
[----:B------:R-:W-:Y:S01]  /*0160*/  ISETP.NE.AND P0, PT, R2, RZ, PT ;  /* 0x000000ff0200720c */ /* 0x000fe20003f05270 */
[----:B------:R-:W-:-:S12]  /*0170*/  IMAD.U32 R2, RZ, RZ, UR5 ;  /* 0x00000005ff027e24 */ /* 0x000fd8000f8e00ff */
[----:B------:R-:W-:Y:S05]  /*0180*/  @P0 BRA `(.L_x_3) ;  /* 0x0000000000240947 */ /* 0x000fea0003800000 */
.L_x_4:
[----:B------:R-:W-:Y:S05]  /*0190*/  NANOSLEEP 0x64 ;  /* 0x000000640000795d */ /* 0x000fea0003800000 */
[----:B------:R-:W-:-:S05]  /*01a0*/  UMOV UR5, 0x2 ;  /* 0x0000000200057882 */ /* 0x000fca0000000000 */
[----:B------:R-:W-:Y:S04]  /*01b0*/  DEPBAR.LE SB2, 0x36 ;  /* 0x0000ad800000791a */ /* 0x000fe80000000000 */
[----:B------:R-:W2:Y:S02]  /*01c0*/  UTCATOMSWS.FIND_AND_SET.ALIGN UP0, UR5, UR5 ;  /* 0x00000005000575e3 */ /* 0x000ea40008000800 */
[----:B--2---:R-:W-:-:S04]  /*01d0*/  PLOP3.LUT P0, PT, PT, PT, UP0, 0x80, 0x8 ;  /* 0x000000000008781c */ /* 0x004fc80003f0f008 */
[----:B------:R-:W-:-:S04]  /*01e0*/  SEL R2, RZ, 0xffffffff, !P0 ;  /* 0xffffffffff027807 */ /* 0x000fc80004000000 */
[----:B------:R-:W-:Y:S01]  /*01f0*/  ISETP.NE.AND P0, PT, R2, RZ, PT ;  /* 0x000000ff0200720c */ /* 0x000fe20003f05270 */
[----:B------:R-:W-:-:S12]  /*0200*/  IMAD.U32 R2, RZ, RZ, UR5 ;  /* 0x00000005ff027e24 */ /* 0x000fd8000f8e00ff */
[----:B------:R-:W-:Y:S05]  /*0210*/  @!P0 BRA `(.L_x_4) ;  /* 0xfffffffc00dc8947 */ /* 0x000fea000383ffff */
.L_x_3:
[C---:B------:R-:W-:Y:S01]  /*0220*/  VIADD R4, R2.reuse, 0x10 ;  /* 0x0000001002047836 */ /* 0x040fe20000000000 */
[----:B------:R-:W-:Y:S01]  /*0230*/  UMOV UR5, 0x50 ;  /* 0x0000005000057882 */ /* 0x000fe20000000000 */
[----:B------:R-:W-:Y:S01]  /*0240*/  SHF.L.U32 R3, R3, R2, RZ ;  /* 0x0000000203037219 */ /* 0x000fe200000006ff */
[----:B------:R-:W-:Y:S01]  /*0250*/  ULEA UR5, UR6, UR5, 0x18 ;  /* 0x0000000506057291 */ /* 0x000fe2000f8ec0ff */
[----:B------:R-:W-:Y:S01]  /*0260*/  IMAD.SHL.U32 R2, R2, 0x20, RZ ;  /* 0x0000002002027824 */ /* 0x000fe200078e00ff */
[----:B------:R-:W-:-:S04]  /*0270*/  SHF.L.U32 R4, R5, R4, RZ ;  /* 0x0000000405047219 */ /* 0x000fc800000006ff */
[----:B------:R-:W-:-:S05]  /*0280*/  LOP3.LUT R3, R4, R3, RZ, 0xfc, !PT ;  /* 0x0000000304037212 */ /* 0x000fca00078efcff */
[----:B------:R2:W-:Y:S04]  /*0290*/  ATOMS.OR RZ, [UR5], R3 ;  /* 0x00000003ffff798c */ /* 0x0005e8000b000005 */
[----:B------:R2:W-:Y:S01]  /*02a0*/  STS [UR4], R2 ;  /* 0x00000002ff007988 */ /* 0x0005e20008000804 */
[----:B------:R-:W-:Y:S05]  /*02b0*/  BRA `(.L_x_2) ;  /* 0x0000000000107947 */ /* 0x000fea0003800000 */
.L_x_1:
[----:B------:R-:W-:Y:S01]  /*02c0*/  IMAD.MOV.U32 R3, RZ, RZ, -0x1 ;  /* 0xffffffffff037424 */ /* 0x000fe200078e00ff */
[----:B------:R-:W-:-:S04]  /*02d0*/  MOV R2, 0x300 ;  /* 0x0000030000027802 */ /* 0x000fc80000000f00 */
[----:B------:R2:W-:Y:S03]  /*02e0*/  STS [UR4], R3 ;  /* 0x00000003ff007988 */ /* 0x0005e60008000804 */
[----:B-12---:R-:W-:Y:S05]  /*02f0*/  CALL.REL.NOINC `($__internal_1_$__cuda_sm10x_tcgen05_guardrail_trap_phase_invalid_during_alloc) ;  /* 0x0000002800747944 */ /* 0x006fea0003c00000 */
.L_x_2:
[----:B------:R-:W-:Y:S05]  /*0300*/  WARPSYNC.ALL ;  /* 0x0000000000007948 */ /* 0x000fea0003800000 */
[----:B------:R-:W-:Y:S01]  /*0310*/  NOP ;  /* 0x0000000000007918 */ /* 0x000fe20000000000 */
.L_x_0:
[----:B------:R-:W3:Y:S08]  /*0320*/  S2UR UR4, SR_CgaCtaId ;  /* 0x00000000000479c3 */ /* 0x000ef00000008800 */
[----:B------:R-:W-:Y:S01]  /*0330*/  BAR.SYNC.DEFER_BLOCKING 0x0 ;  /* 0x0000000000007b1d */ /* 0x000fe20000010000 */
[----:B------:R-:W-:-:S05]  /*0340*/  LOP3.LUT R68, R0, 0x7f, RZ, 0xc0, !PT ;  /* 0x0000007f00447812 */ /* 0x000fca00078ec0ff */
[----:B------:R-:W-:Y:S02]  /*0350*/  UMOV UR8, 0x400 ;  /* 0x0000040000087882 */ /* 0x000fe40000000000 */
[----:B------:R-:W4:Y:S08]  /*0360*/  LDC R10, c[0x0][0x3a0] ;  /* 0x0000e800ff0a7b82 */ /* 0x000f300000000800 */
[----:B------:R-:W5:Y:S01]  /*0370*/  S2UR UR9, SR_CTAID.Y ;  /* 0x00000000000979c3 */ /* 0x000f620000002600 */
[----:B---3--:R-:W-:-:S09]  /*0380*/  ULEA UR8, UR4, UR8, 0x18 ;  /* 0x0000000804087291 */ /* 0x008fd2000f8ec0ff */
[----:B--2---:R-:W2:Y:S01]  /*0390*/  LDS R3, [UR8] ;  /* 0x00000008ff037984 */ /* 0x004ea20008000800 */
[----:B------:R-:W-:Y:S06]  /*03a0*/  BAR.SYNC.DEFER_BLOCKING 0x0 ;  /* 0x0000000000007b1d */ /* 0x000fec0000010000 */
[----:B------:R-:W-:Y:S05]  /*03b0*/  @P2 BRA `(.L_x_5) ;  /* 0x0000000000182947 */ /* 0x000fea0003800000 */
[----:B------:R-:W-:Y:S01]  /*03c0*/  ELECT P0, URZ, PT ;  /* 0x0000000000ff782f */ /* 0x000fe20003800000 */
[----:B------:R-:W-:Y:S01]  /*03d0*/  IMAD.MOV.U32 R2, RZ, RZ, 0x1 ;  /* 0x00000001ff027424 */ /* 0x000fe200078e00ff */
[----:B------:R-:W-:Y:S01]  /*03e0*/  UMOV UR5, 0x40 ;  /* 0x0000004000057882 */ /* 0x000fe20000000000 */
[----:B------:R-:W-:Y:S01]  /*03f0*/  UVIRTCOUNT.DEALLOC.SMPOOL 0x80 ;  /* 0x000000800000784c */ /* 0x000fe20000000000 */
[----:B------:R-:W-:-:S09]  /*0400*/  ULEA UR5, UR4, UR5, 0x18 ;  /* 0x0000000504057291 */ /* 0x000fd2000f8ec0ff */
[----:B------:R3:W-:Y:S03]  /*0410*/  @P0 STS.U8 [UR5], R2 ;  /* 0x00000002ff000988 */ /* 0x0007e60008000005 */
.L_x_5:
[----:B------:R-:W3:Y:S01]  /*0420*/  S2UR UR4, SR_CTAID.Z ;  /* 0x00000000000479c3 */ /* 0x000ee20000002700 */
[----:B------:R-:W5:Y:S01]  /*0430*/  LDCU UR5, c[0x0][0x370] ;  /* 0x00006e00ff0577ac */ /* 0x000f620008000800 */
[----:B------:R-:W-:Y:S01]  /*0440*/  ISETP.GE.U32.AND P0, PT, R68, 0x20, PT ;  /* 0x000000204400780c */ /* 0x000fe20003f06070 */
[----:B----4-:R-:W-:Y:S01]  /*0450*/  VIADD R5, R10, 0xffffffff ;  /* 0xffffffff0a057836 */ /* 0x010fe20000000000 */
[C---:B------:R-:W-:Y:S01]  /*0460*/  ISETP.NE.U32.AND P3, PT, R68.reuse, RZ, PT ;  /* 0x000000ff4400720c */ /* 0x040fe20003f65070 */
[----:B------:R-:W3:Y:S01]  /*0470*/  LDCU UR6, c[0x0][0x374] ;  /* 0x00006e80ff0677ac */ /* 0x000ee20008000800 */
[----:B------:R-:W-:Y:S01]  /*0480*/  LEA R4, R68, UR8, 0x2 ;  /* 0x0000000844047c11 */ /* 0x000fe2000f8e10ff */
[----:B------:R-:W-:Y:S01]  /*0490*/  BSSY.RECONVERGENT B0, `(.L_x_6) ;  /* 0x0000015000007945 */ /* 0x000fe20003800200 */
[----:B------:R-:W5:Y:S01]  /*04a0*/  S2UR UR7, SR_CTAID.X ;  /* 0x00000000000779c3 */ /* 0x000f620000002500 */
[----:B------:R-:W4:Y:S01]  /*04b0*/  LDCU.64 UR20, c[0x0][0x3c0] ;  /* 0x00007800ff1477ac */ /* 0x000f220008000a00 */
[----:B--2---:R-:W-:-:S05]  /*04c0*/  R2UR UR23, R3 ;  /* 0x00000000031772ca */ /* 0x004fca00000e0000 */
[----:B------:R2:W-:Y:S01]  /*04d0*/  @!P0 STS [R4], RZ ;  /* 0x000000ff04008388 */ /* 0x0005e20000000800 */
[----:B------:R-:W1:Y:S01]  /*04e0*/  LDC R6, c[0x0][0x398] ;  /* 0x0000e600ff067b82 */ /* 0x000e620000000800 */
[----:B------:R-:W-:Y:S02]  /*04f0*/  NOP ;  /* 0x0000000000007918 */ /* 0x000fe40000000000 */
[----:B------:R2:W-:Y:S01]  /*0500*/  @!P3 STS [UR8+0x20], R5 ;  /* 0x00002005ff00b988 */ /* 0x0005e20008000808 */
[----:B---3-5:R-:W-:-:S04]  /*0510*/  UIMAD UR4, UR4, UR6, UR9 ;  /* 0x00000006040472a4 */ /* 0x028fc8000f8e0209 */
[----:B------:R-:W-:-:S04]  /*0520*/  UIMAD UR4, UR4, UR5, UR7 ;  /* 0x00000005040472a4 */ /* 0x000fc8000f8e0207 */
[----:B------:R-:W-:-:S04]  /*0530*/  UIMAD UR4, UR4, 0x180, URZ ;  /* 0x00000180040478a4 */ /* 0x000fc8000f8e02ff */
[----:B----4-:R-:W-:Y:S01]  /*0540*/  UIADD3 UR24, UP0, UPT, UR4, UR20, URZ ;  /* 0x0000001404187290 */ /* 0x010fe2000ff1e0ff */
[----:B-1----:R-:W-:-:S03]  /*0550*/  VIADD R6, R6, 0xffffffff ;  /* 0xffffffff06067836 */ /* 0x002fc60000000000 */
[----:B------:R-:W-:Y:S01]  /*0560*/  ULEA.HI.X.SX32 UR25, UR4, UR21, 0x1, UP0 ;  /* 0x0000001504197291 */ /* 0x000fe200080f0eff */
[----:B--2---:R-:W-:Y:S11]  /*0570*/  @P3 BRA `(.L_x_7) ;  /* 0x0000000000183947 */ /* 0x004ff60003800000 */
[----:B------:R-:W1:Y:S01]  /*0580*/  LDS R2, [UR8+0x8] ;  /* 0x00000808ff027984 */ /* 0x000e620008000800 */
[----:B------:R-:W2:Y:S01]  /*0590*/  LDC.64 R8, c[0x0][0x380] ;  /* 0x0000e000ff087b82 */ /* 0x000ea20000000a00 */
[----:B------:R-:W-:Y:S02]  /*05a0*/  IMAD.MOV.U32 R3, RZ, RZ, 0x70 ;  /* 0x00000070ff037424 */ /* 0x000fe400078e00ff */
[----:B--2---:R2:W-:Y:S03]  /*05b0*/  STS.64 [UR8], R8 ;  /* 0x00000008ff007988 */ /* 0x0045e60008000a08 */
[----:B-1----:R-:W-:-:S05]  /*05c0*/  LOP3.LUT R2, R2, 0x10, R3, 0xd8, !PT ;  /* 0x0000001002027812 */ /* 0x002fca00078ed803 */
[----:B------:R2:W-:Y:S02]  /*05d0*/  STS [UR8+0x8], R2 ;  /* 0x00000802ff007988 */ /* 0x0005e40008000808 */
.L_x_7:
[----:B------:R-:W-:Y:S05]  /*05e0*/  BSYNC.RECONVERGENT B0 ;  /* 0x0000000000007941 */ /* 0x000fea0003800200 */
.L_x_6:
[----:B------:R-:W-:Y:S04]  /*05f0*/  BSSY.RECONVERGENT B0, `(.L_x_8) ;  /* 0x000000a000007945 */ /* 0x000fe80003800200 */
[----:B------:R-:W-:Y:S05]  /*0600*/  @P3 BRA `(.L_x_9) ;  /* 0x0000000000203947 */ /* 0x000fea0003800000 */
[----:B--2---:R-:W1:Y:S01]  /*0610*/  LDS R2, [UR8+0x34] ;  /* 0x00003408ff027984 */ /* 0x004e620008000800 */
[----:B------:R-:W-:Y:S02]  /*0620*/  IMAD.MOV.U32 R3, RZ, RZ, 0x7f000000 ;  /* 0x7f000000ff037424 */ /* 0x000fe400078e00ff */
[----:B------:R-:W-:Y:S01]  /*0630*/  @!P3 IMAD.MOV.U32 R7, RZ, RZ, 0x7f ;  /* 0x0000007fff07b424 */ /* 0x000fe200078e00ff */
[----:B------:R-:W2:Y:S02]  /*0640*/  @!P3 LDS R8, [UR8+0x38] ;  /* 0x00003808ff08b984 */ /* 0x000ea40008000800 */
[----:B-1----:R-:W-:Y:S02]  /*0650*/  LOP3.LUT R2, R2, 0xff000000, R3, 0xb8, !PT ;  /* 0xff00000002027812 */ /* 0x002fe400078eb803 */
[----:B--2---:R-:W-:-:S03]  /*0660*/  @!P3 LOP3.LUT R3, R8, 0xff, R7, 0xb8, !PT ;  /* 0x000000ff0803b812 */ /* 0x004fc600078eb807 */
[----:B------:R1:W-:Y:S04]  /*0670*/  STS [UR8+0x34], R2 ;  /* 0x00003402ff007988 */ /* 0x0003e80008000808 */
[----:B------:R1:W-:Y:S02]  /*0680*/  @!P3 STS [UR8+0x38], R3 ;  /* 0x00003803ff00b988 */ /* 0x0003e40008000808 */
.L_x_9:
[----:B------:R-:W-:Y:S05]  /*0690*/  BSYNC.RECONVERGENT B0 ;  /* 0x0000000000007941 */ /* 0x000fea0003800200 */
.L_x_8:
[----:B------:R-:W-:Y:S04]  /*06a0*/  BSSY.RECONVERGENT B0, `(.L_x_10) ;  /* 0x000000a000007945 */ /* 0x000fe80003800200 */
[----:B------:R-:W-:Y:S05]  /*06b0*/  @P3 BRA `(.L_x_11) ;  /* 0x0000000000203947 */ /* 0x000fea0003800000 */
[----:B-12---:R-:W1:Y:S01]  /*06c0*/  LDS R2, [UR8+0x1c] ;  /* 0x00001c08ff027984 */ /* 0x006e620008000800 */
[----:B------:R-:W2:Y:S03]  /*06d0*/  LDC.64 R8, c[0x0][0x3a8] ;  /* 0x0000ea00ff087b82 */ /* 0x000ea60000000a00 */
[----:B------:R3:W-:Y:S01]  /*06e0*/  STS [UR8+0x24], R6 ;  /* 0x00002406ff007988 */ /* 0x0007e20008000808 */
[--C-:B--2---:R-:W-:Y:S02]  /*06f0*/  SHF.R.U32.HI R7, RZ, 0x4, R9.reuse ;  /* 0x00000004ff077819 */ /* 0x104fe40000011609 */
[----:B------:R-:W-:-:S05]  /*0700*/  SHF.R.U64 R3, R8, 0x4, R9 ;  /* 0x0000000408037819 */ /* 0x000fca0000001209 */
[----:B------:R3:W-:Y:S01]  /*0710*/  STS [UR8+0xc], R3 ;  /* 0x00000c03ff007988 */ /* 0x0007e20008000808 */
[----:B-1----:R-:W-:-:S05]  /*0720*/  LOP3.LUT R2, R2, 0xf, R7, 0xb8, !PT ;  /* 0x0000000f02027812 */ /* 0x002fca00078eb807 */
[----:B------:R3:W-:Y:S02]  /*0730*/  STS [UR8+0x1c], R2 ;  /* 0x00001c02ff007988 */ /* 0x0007e40008000808 */
.L_x_11:
[----:B------:R-:W-:Y:S05]  /*0740*/  BSYNC.RECONVERGENT B0 ;  /* 0x0000000000007941 */ /* 0x000fea0003800200 */
.L_x_10:
[----:B------:R-:W-:Y:S04]  /*0750*/  BSSY.RECONVERGENT B1, `(.L_x_12) ;  /* 0x000001d000017945 */ /* 0x000fe80003800200 */
[----:B------:R-:W-:Y:S04]  /*0760*/  BSSY.RELIABLE B0, `(.L_x_13) ;  /* 0x0000018000007945 */ /* 0x000fe80003800100 */
[----:B------:R-:W-:Y:S05]  /*0770*/  @P3 BRA `(.L_x_14) ;  /* 0x00000000001c3947 */ /* 0x000fea0003800000 */
[----:B-123--:R-:W1:Y:S02]  /*0780*/  LDS R2, [UR8+0x34] ;  /* 0x00003408ff027984 */ /* 0x00ee640008000800 */
[----:B-1----:R-:W-:-:S05]  /*0790*/  LOP3.LUT R2, R2, 0x7, RZ, 0xb8, !PT ;  /* 0x0000000702027812 */ /* 0x002fca00078eb8ff */
[----:B------:R1:W-:Y:S01]  /*07a0*/  STS [UR8+0x34], R2 ;  /* 0x00003402ff007988 */ /* 0x0003e20008000808 */
[----:B------:R-:W-:Y:S05]  /*07b0*/  @P3 BRA `(.L_x_15) ;  /* 0x00000000001c3947 */ /* 0x000fea0003800000 */
[----:B-1----:R-:W1:Y:S02]  /*07c0*/  LDS R2, [UR8+0x34] ;  /* 0x00003408ff027984 */ /* 0x002e640008000800 */
[----:B-1----:R-:W-:-:S05]  /*07d0*/  LOP3.LUT R2, R2, 0x38, RZ, 0xb8, !PT ;  /* 0x0000003802027812 */ /* 0x002fca00078eb8ff */
[----:B------:R4:W-:Y:S02]  /*07e0*/  STS [UR8+0x34], R2 ;  /* 0x00003402ff007988 */ /* 0x0009e40008000808 */
.L_x_14:
[----:B------:R-:W-:Y:S05]  /*07f0*/  @P3 BRA `(.L_x_16) ;  /* 0x00000000001c3947 */ /* 0x000fea0003800000 */
[----:B-1234-:R-:W1:Y:S02]  /*0800*/  LDS R2, [UR8+0x8] ;  /* 0x00000808ff027984 */ /* 0x01ee640008000800 */
[----:B-1----:R-:W-:-:S05]  /*0810*/  LOP3.LUT R2, R2, 0x780, RZ, 0xb8, !PT ;  /* 0x0000078002027812 */ /* 0x002fca00078eb8ff */
[----:B------:R2:W-:Y:S02]  /*0820*/  STS [UR8+0x8], R2 ;  /* 0x00000802ff007988 */ /* 0x0005e40008000808 */
.L_x_15:
[----:B------:R-:W-:Y:S05]  /*0830*/  @P3 BRA `(.L_x_17) ;  /* 0x0000000000283947 */ /* 0x000fea0003800000 */
[----:B-12---:R-:W1:Y:S02]  /*0840*/  LDS R2, [UR8+0x8] ;  /* 0x00000808ff027984 */ /* 0x006e640008000800 */
[----:B-1----:R-:W-:-:S05]  /*0850*/  LOP3.LUT R2, R2, 0x1800, RZ, 0xb8, !PT ;  /* 0x0000180002027812 */ /* 0x002fca00078eb8ff */
[----:B------:R5:W-:Y:S02]  /*0860*/  STS [UR8+0x8], R2 ;  /* 0x00000802ff007988 */ /* 0x000be40008000808 */
.L_x_16:
[----:B------:R-:W-:Y:S05]  /*0870*/  @P3 BREAK.RELIABLE B0 ;  /* 0x0000000000003942 */ /* 0x000fea0003800100 */
[----:B------:R-:W-:Y:S05]  /*0880*/  @P3 BRA `(.L_x_18) ;  /* 0x0000000000243947 */ /* 0x000fea0003800000 */
[----:B-1-3--:R-:W1:Y:S01]  /*0890*/  LDS R3, [UR8+0x8] ;  /* 0x00000808ff037984 */ /* 0x00ae620008000800 */
[----:B--2-45:R-:W-:-:S05]  /*08a0*/  IMAD.MOV.U32 R2, RZ, RZ, 0x6000 ;  /* 0x00006000ff027424 */ /* 0x034fca00078e00ff */
[----:B-1----:R-:W-:-:S04]  /*08b0*/  LOP3.LUT R2, R3, 0x6000, R2, 0xd8, !PT ;  /* 0x0000600003027812 */ /* 0x002fc800078ed802 */
[----:B------:R-:W-:-:S05]  /*08c0*/  LOP3.LUT R2, R2, 0x400000, RZ, 0xb8, !PT ;  /* 0x0040000002027812 */ /* 0x000fca00078eb8ff */
[----:B------:R3:W-:Y:S02]  /*08d0*/  STS [UR8+0x8], R2 ;  /* 0x00000802ff007988 */ /* 0x0007e40008000808 */
.L_x_17:
[----:B------:R-:W-:Y:S05]  /*08e0*/  BSYNC.RELIABLE B0 ;  /* 0x0000000000007941 */ /* 0x000fea0003800100 */
.L_x_13:
[----:B-123--:R-:W1:Y:S02]  /*08f0*/  @!P3 LDS R2, [UR8+0x8] ;  /* 0x00000808ff02b984 */ /* 0x00ee640008000800 */
[----:B-1----:R-:W-:-:S05]  /*0900*/  @!P3 LOP3.LUT R2, R2, 0x8000, RZ, 0xb8, !PT ;  /* 0x000080000202b812 */ /* 0x002fca00078eb8ff */
[----:B------:R1:W-:Y:S02]  /*0910*/  @!P3 STS [UR8+0x8], R2 ;  /* 0x00000802ff00b988 */ /* 0x0003e40008000808 */
.L_x_18:
[----:B------:R-:W-:Y:S05]  /*0920*/  BSYNC.RECONVERGENT B1 ;  /* 0x0000000000017941 */ /* 0x000fea0003800200 */
.L_x_12:
[----:B------:R-:W-:Y:S05]  /*0930*/  WARPSYNC.ALL ;  /* 0x0000000000007948 */ /* 0x000fea0003800000 */
[----:B------:R-:W-:Y:S01]  /*0940*/  NOP ;  /* 0x0000000000007918 */ /* 0x000fe20000000000 */
[----:B------:R-:W1:Y:S02]  /*0950*/  LDC R7, c[0x0][0x39c] ;  /* 0x0000e700ff077b82 */ /* 0x000e640000000800 */
[----:B-1----:R-:W-:Y:S01]  /*0960*/  VIADD R7, R7, 0xffffffff ;  /* 0xffffffff07077836 */ /* 0x002fe20000000000 */
[----:B------:R-:W-:Y:S06]  /*0970*/  @P0 BRA `(.L_x_19) ;  /* 0x0000000000300947 */ /* 0x000fec0003800000 */
[----:B--2345:R-:W1:Y:S01]  /*0980*/  S2R R2, SR_LANEID ;  /* 0x0000000000027919 */ /* 0x03ce620000000000 */
[----:B------:R-:W-:Y:S05]  /*0990*/  WARPSYNC.ALL ;  /* 0x0000000000007948 */ /* 0x000fea0003800000 */
[----:B------:R-:W-:Y:S01]  /*09a0*/  NOP ;  /* 0x0000000000007918 */ /* 0x000fe20000000000 */
[----:B-1----:R-:W-:-:S05]  /*09b0*/  IMAD.SHL.U32 R8, R2, 0x4, RZ ;  /* 0x0000000402087824 */ /* 0x002fca00078e00ff */
[----:B------:R-:W1:Y:S01]  /*09c0*/  LDS R9, [R8+UR8] ;  /* 0x0000000808097984 */ /* 0x000e620008000800 */
[----:B------:R-:W-:-:S05]  /*09d0*/  IADD3 R2, P1, PT, R8, UR24, RZ ;  /* 0x0000001808027c10 */ /* 0x000fca000ff3e0ff */
[----:B------:R-:W-:-:S05]  /*09e0*/  IMAD.X R3, RZ, RZ, UR25, P1 ;  /* 0x00000019ff037e24 */ /* 0x000fca00088e06ff */
[----:B-1----:R1:W2:Y:S01]  /*09f0*/  ATOMG.E.EXCH.STRONG.GPU PT, RZ, [R2], R9 ;  /* 0x0000000902ff73a8 */ /* 0x0022a200041ee100 */
[----:B------:R-:W-:-:S04]  /*0a00*/  DEPBAR {5,4,3,2,1,0} ;  /* 0x0000003f0000791a */ /* 0x000fc80000000000 */
[----:B------:R-:W3:Y:S02]  /*0a10*/  CCTL.E.C.LDCU.IV.DEEP [UR24] ;  /* 0x0000000018007540 */ /* 0x000ee40009c08000 */
[----:B---3--:R1:W-:Y:S01]  /*0a20*/  UTMACCTL.IV [UR24] ;  /* 0x00000000180079b9 */ /* 0x0083e20008000000 */
[----:B------:R-:W-:Y:S01]  /*0a30*/  NOP ;  /* 0x0000000000007918 */ /* 0x000fe20000000000 */
.L_x_19:
[----:B------:R-:W-:Y:S05]  /*0a40*/  @P0 BRA `(.L_x_20) ;  /* 0x00000000000c0947 */ /* 0x000fea0003800000 */
[----:B------:R0:W-:Y:S01]  /*0a50*/  UTMACMDFLUSH ;  /* 0x00000000000079b7 */ /* 0x0001e20000000000 */
[----:B------:R-:W-:Y:S05]  /*0a60*/  @P0 BRA `(.L_x_20) ;  /* 0x0000000000040947 */ /* 0x000fea0003800000 */
[----:B------:R-:W-:-:S04]  /*0a70*/  DEPBAR.LE SB0, 0x0 ;  /* 0x000080000000791a */ /* 0x000fc80000000000 */
.L_x_20:
[----:B------:R-:W-:Y:S05]  /*0a80*/  WARPSYNC.ALL ;  /* 0x0000000000007948 */ /* 0x000fea0003800000 */
[----:B------:R-:W-:Y:S01]  /*0a90*/  NOP ;  /* 0x0000000000007918 */ /* 0x000fe20000000000 */
[----:B--2---:R-:W-:Y:S06]  /*0aa0*/  BAR.SYNC.DEFER_BLOCKING 0x0 ;  /* 0x0000000000007b1d */ /* 0x004fec0000010000 */
[----:B------:R-:W-:Y:S02]  /*0ab0*/  BSSY.RECONVERGENT B1, `(.L_x_21) ;  /* 0x000000b000017945 */ /* 0x000fe40003800200 */
[----:B------:R-:W-:Y:S06]  /*0ac0*/  BAR.SYNC.DEFER_BLOCKING 0x0 ;  /* 0x0000000000007b1d */ /* 0x000fec0000010000 */
[----:B------:R2:W-:Y:S01]  /*0ad0*/  @!P0 STS [R4], RZ ;  /* 0x000000ff04008388 */ /* 0x0005e20000000800 */
[----:B------:R-:W-:Y:S01]  /*0ae0*/  NOP ;  /* 0x0000000000007918 */ /* 0x000fe20000000000 */
[----:B------:R-:W-:Y:S05]  /*0af0*/  @P3 BRA `(.L_x_22) ;  /* 0x0000000000183947 */ /* 0x000fea0003800000 */
[----:B-1-345:R-:W1:Y:S01]  /*0b00*/  LDS R2, [UR8+0x8] ;  /* 0x00000808ff027984 */ /* 0x03ae620008000800 */
[----:B------:R-:W3:Y:S01]  /*0b10*/  LDC.64 R8, c[0x0][0x388] ;  /* 0x0000e200ff087b82 */ /* 0x000ee20000000a00 */
[----:B------:R-:W-:Y:S02]  /*0b20*/  IMAD.MOV.U32 R3, RZ, RZ, 0x70 ;  /* 0x00000070ff037424 */ /* 0x000fe400078e00ff */
[----:B---3--:R3:W-:Y:S03]  /*0b30*/  STS.64 [UR8], R8 ;  /* 0x00000008ff007988 */ /* 0x0087e60008000a08 */
[----:B-1----:R-:W-:-:S05]  /*0b40*/  LOP3.LUT R2, R2, 0x10, R3, 0xd8, !PT ;  /* 0x0000001002027812 */ /* 0x002fca00078ed803 */
[----:B------:R3:W-:Y:S02]  /*0b50*/  STS [UR8+0x8], R2 ;  /* 0x00000802ff007988 */ /* 0x0007e40008000808 */
.L_x_22:
[----:B-1----:R-:W-:Y:S05]  /*0b60*/  BSYNC.RECONVERGENT B1 ;  /* 0x0000000000017941 */ /* 0x002fea0003800200 */
.L_x_21:
[----:B------:R-:W-:Y:S04]  /*0b70*/  BSSY.RECONVERGENT B1, `(.L_x_23) ;  /* 0x000000a000017945 */ /* 0x000fe80003800200 */
[----:B------:R-:W-:Y:S05]  /*0b80*/  @P3 BRA `(.L_x_24) ;  /* 0x0000000000203947 */ /* 0x000fea0003800000 */
[----:B---345:R-:W1:Y:S01]  /*0b90*/  LDS R2, [UR8+0x34] ;  /* 0x00003408ff027984 */ /* 0x038e620008000800 */
[----:B------:R-:W-:Y:S02]  /*0ba0*/  IMAD.MOV.U32 R3, RZ, RZ, 0x3f000000 ;  /* 0x3f000000ff037424 */ /* 0x000fe400078e00ff */
[----:B------:R-:W-:Y:S01]  /*0bb0*/  @!P3 IMAD.MOV.U32 R9, RZ, RZ, 0x7f ;  /* 0x0000007fff09b424 */ /* 0x000fe200078e00ff */
[----:B------:R-:W3:Y:S02]  /*0bc0*/  @!P3 LDS R8, [UR8+0x38] ;  /* 0x00003808ff08b984 */ /* 0x000ee40008000800 */
[----:B-1----:R-:W-:Y:S02]  /*0bd0*/  LOP3.LUT R2, R2, 0xff000000, R3, 0xb8, !PT ;  /* 0xff00000002027812 */ /* 0x002fe400078eb803 */
[----:B---3--:R-:W-:-:S03]  /*0be0*/  @!P3 LOP3.LUT R3, R8, 0xff, R9, 0xb8, !PT ;  /* 0x000000ff0803b812 */ /* 0x008fc600078eb809 */
[----:B------:R1:W-:Y:S04]  /*0bf0*/  STS [UR8+0x34], R2 ;  /* 0x00003402ff007988 */ /* 0x0003e80008000808 */
[----:B------:R1:W-:Y:S02]  /*0c00*/  @!P3 STS [UR8+0x38], R3 ;  /* 0x00003803ff00b988 */ /* 0x0003e40008000808 */
.L_x_24:
[----:B------:R-:W-:Y:S05]  /*0c10*/  BSYNC.RECONVERGENT B1 ;  /* 0x0000000000017941 */ /* 0x000fea0003800200 */
.L_x_23:
[----:B------:R-:W-:Y:S04]  /*0c20*/  BSSY.RECONVERGENT B1, `(.L_x_25) ;  /* 0x0000004000017945 */ /* 0x000fe80003800200 */
[----:B------:R-:W-:Y:S05]  /*0c30*/  @P3 BRA `(.L_x_26) ;  /* 0x0000000000083947 */ /* 0x000fea0003800000 */
[----:B------:R1:W-:Y:S04]  /*0c40*/  STS [UR8+0x24], R5 ;  /* 0x00002405ff007988 */ /* 0x0003e80008000808 */
[----:B------:R1:W-:Y:S02]  /*0c50*/  STS [UR8+0x20], R7 ;  /* 0x00002007ff007988 */ /* 0x0003e40008000808 */
.L_x_26:
[----:B------:R-:W-:Y:S05]  /*0c60*/  BSYNC.RECONVERGENT B1 ;  /* 0x0000000000017941 */ /* 0x000fea0003800200 */
.L_x_25:
[----:B------:R-:W-:Y:S04]  /*0c70*/  BSSY.RECONVERGENT B2, `(.L_x_27) ;  /* 0x0000025000027945 */ /* 0x000fe80003800200 */
[----:B------:R-:W-:Y:S04]  /*0c80*/  BSSY.RELIABLE B1, `(.L_x_28) ;  /* 0x0000020000017945 */ /* 0x000fe80003800100 */
[----:B------:R-:W-:Y:S05]  /*0c90*/  @P3 BRA `(.L_x_29) ;  /* 0x00000000002c3947 */ /* 0x000fea0003800000 */
[----:B-1-345:R-:W1:Y:S01]  /*0ca0*/  LDS R2, [UR8+0x1c] ;  /* 0x00001c08ff027984 */ /* 0x03ae620008000800 */
[----:B------:R-:W3:Y:S02]  /*0cb0*/  LDC.64 R8, c[0x0][0x3b0] ;  /* 0x0000ec00ff087b82 */ /* 0x000ee40000000a00 */
[--C-:B---3--:R-:W-:Y:S02]  /*0cc0*/  SHF.R.U32.HI R5, RZ, 0x4, R9.reuse ;  /* 0x00000004ff057819 */ /* 0x108fe40000011609 */
[----:B------:R-:W-:-:S05]  /*0cd0*/  SHF.R.U64 R3, R8, 0x4, R9 ;  /* 0x0000000408037819 */ /* 0x000fca0000001209 */
[----:B------:R3:W-:Y:S01]  /*0ce0*/  STS [UR8+0xc], R3 ;  /* 0x00000c03ff007988 */ /* 0x0007e20008000808 */
[----:B-1----:R-:W-:-:S05]  /*0cf0*/  LOP3.LUT R2, R2, 0xf, R5, 0xb8, !PT ;  /* 0x0000000f02027812 */ /* 0x002fca00078eb805 */
[----:B------:R3:W-:Y:S01]  /*0d00*/  STS [UR8+0x1c], R2 ;  /* 0x00001c02ff007988 */ /* 0x0007e20008000808 */
[----:B------:R-:W-:Y:S05]  /*0d10*/  @P3 BRA `(.L_x_30) ;  /* 0x00000000001c3947 */ /* 0x000fea0003800000 */
[----:B---3--:R-:W1:Y:S02]  /*0d20*/  LDS R2, [UR8+0x34] ;  /* 0x00003408ff027984 */ /* 0x008e640008000800 */
[----:B-1----:R-:W-:-:S05]  /*0d30*/  LOP3.LUT R2, R2, 0x7, RZ, 0xb8, !PT ;  /* 0x0000000702027812 */ /* 0x002fca00078eb8ff */
[----:B------:R1:W-:Y:S02]  /*0d40*/  STS [UR8+0x34], R2 ;  /* 0x00003402ff007988 */ /* 0x0003e40008000808 */
.L_x_29:
[----:B------:R-:W-:Y:S05]  /*0d50*/  @P3 BRA `(.L_x_31) ;  /* 0x00000000001c3947 */ /* 0x000fea0003800000 */
[----:B-1-345:R-:W1:Y:S02]  /*0d60*/  LDS R2, [UR8+0x34] ;  /* 0x00003408ff027984 */ /* 0x03ae640008000800 */
[----:B-1----:R-:W-:-:S05]  /*0d70*/  LOP3.LUT R2, R2, 0x38, RZ, 0xb8, !PT ;  /* 0x0000003802027812 */ /* 0x002fca00078eb8ff */
[----:B------:R1:W-:Y:S02]  /*0d80*/  STS [UR8+0x34], R2 ;  /* 0x00003402ff007988 */ /* 0x0003e40008000808 */
.L_x_30:
[----:B------:R-:W-:Y:S05]  /*0d90*/  @P3 BRA `(.L_x_32) ;  /* 0x00000000001c3947 */ /* 0x000fea0003800000 */
[----:B-1-3--:R-:W1:Y:S02]  /*0da0*/  LDS R2, [UR8+0x8] ;  /* 0x00000808ff027984 */ /* 0x00ae640008000800 */
[----:B-1----:R-:W-:-:S05]  /*0db0*/  LOP3.LUT R2, R2, 0x780, RZ, 0xb8, !PT ;  /* 0x0000078002027812 */ /* 0x002fca00078eb8ff */
[----:B------:R1:W-:Y:S02]  /*0dc0*/  STS [UR8+0x8], R2 ;  /* 0x00000802ff007988 */ /* 0x0003e40008000808 */
.L_x_31:
[----:B------:R-:W-:Y:S05]  /*0dd0*/  @P3 BRA `(.L_x_33) ;  /* 0x0000000000283947 */ /* 0x000fea0003800000 */
[----:B-1-345:R-:W1:Y:S02]  /*0de0*/  LDS R2, [UR8+0x8] ;  /* 0x00000808ff027984 */ /* 0x03ae640008000800 */
[----:B-1----:R-:W-:-:S05]  /*0df0*/  LOP3.LUT R2, R2, 0x1800, RZ, 0xb8, !PT ;  /* 0x0000180002027812 */ /* 0x002fca00078eb8ff */
[----:B------:R4:W-:Y:S02]  /*0e00*/  STS [UR8+0x8], R2 ;  /* 0x00000802ff007988 */ /* 0x0009e40008000808 */
.L_x_32:
[----:B------:R-:W-:Y:S05]  /*0e10*/  @P3 BREAK.RELIABLE B1 ;  /* 0x0000000000013942 */ /* 0x000fea0003800100 */
[----:B------:R-:W-:Y:S05]  /*0e20*/  @P3 BRA `(.L_x_34) ;  /* 0x0000000000243947 */ /* 0x000fea0003800000 */
[----:B-1-34-:R-:W1:Y:S01]  /*0e30*/  LDS R2, [UR8+0x8] ;  /* 0x00000808ff027984 */ /* 0x01ae620008000800 */
[----:B------:R-:W-:-:S05]  /*0e40*/  IMAD.MOV.U32 R3, RZ, RZ, 0x6000 ;  /* 0x00006000ff037424 */ /* 0x000fca00078e00ff */
[----:B-1----:R-:W-:-:S04]  /*0e50*/  LOP3.LUT R2, R2, 0x4000, R3, 0xd8, !PT ;  /* 0x0000400002027812 */ /* 0x002fc800078ed803 */
[----:B------:R-:W-:-:S05]  /*0e60*/  LOP3.LUT R2, R2, 0x400000, RZ, 0xb8, !PT ;  /* 0x0040000002027812 */ /* 0x000fca00078eb8ff */
[----:B------:R1:W-:Y:S02]  /*0e70*/  STS [UR8+0x8], R2 ;  /* 0x00000802ff007988 */ /* 0x0003e40008000808 */
.L_x_33:
[----:B------:R-:W-:Y:S05]  /*0e80*/  BSYNC.RELIABLE B1 ;  /* 0x0000000000017941 */ /* 0x000fea0003800100 */
.L_x_28:
[----:B-1-345:R-:W1:Y:S02]  /*0e90*/  @!P3 LDS R2, [UR8+0x8] ;  /* 0x00000808ff02b984 */ /* 0x03ae640008000800 */
[----:B-1----:R-:W-:-:S05]  /*0ea0*/  @!P3 LOP3.LUT R2, R2, 0x8000, RZ, 0xb8, !PT ;  /* 0x000080000202b812 */ /* 0x002fca00078eb8ff */
[----:B------:R5:W-:Y:S02]  /*0eb0*/  @!P3 STS [UR8+0x8], R2 ;  /* 0x00000802ff00b988 */ /* 0x000be40008000808 */
.L_x_34:
[----:B------:R-:W-:Y:S05]  /*0ec0*/  BSYNC.RECONVERGENT B2 ;  /* 0x0000000000027941 */ /* 0x000fea0003800200 */
.L_x_27:
[----:B------:R-:W-:Y:S05]  /*0ed0*/  WARPSYNC.ALL ;  /* 0x0000000000007948 */ /* 0x000fea0003800000 */
[----:B------:R-:W-:Y:S01]  /*0ee0*/  NOP ;  /* 0x0000000000007918 */ /* 0x000fe20000000000 */
[----:B------:R-:W-:-:S04]  /*0ef0*/  UIADD3 UR5, UPT, UPT, UR4, 0x80, URZ ;  /* 0x0000008004057890 */ /* 0x000fc8000fffe0ff */
[----:B------:R-:W-:-:S04]  /*0f00*/  UIADD3 UR26, UP0, UPT, UR5, UR20, URZ ;  /* 0x00000014051a7290 */ /* 0x000fc8000ff1e0ff */
[----:B------:R-:W-:Y:S01]  /*0f10*/  ULEA.HI.X.SX32 UR27, UR5, UR21, 0x1, UP0 ;  /* 0x00000015051b7291 */ /* 0x000fe200080f0eff */
[----:B------:R-:W-:Y:S11]  /*0f20*/  @P0 BRA `(.L_x_35) ;  /* 0x0000000000300947 */ /* 0x000ff60003800000 */
[----:B-1-345:R-:W1:Y:S01]  /*0f30*/  S2R R2, SR_LANEID ;  /* 0x0000000000027919 */ /* 0x03ae620000000000 */
[----:B------:R-:W-:Y:S05]  /*0f40*/  WARPSYNC.ALL ;  /* 0x0000000000007948 */ /* 0x000fea0003800000 */
[----:B------:R-:W-:Y:S01]  /*0f50*/  NOP ;  /* 0x0000000000007918 */ /* 0x000fe20000000000 */
[----:B-1----:R-:W-:-:S05]  /*0f60*/  IMAD.SHL.U32 R8, R2, 0x4, RZ ;  /* 0x0000000402087824 */ /* 0x002fca00078e00ff */
[----:B------:R-:W1:Y:S01]  /*0f70*/  LDS R5, [R8+UR8] ;  /* 0x0000000808057984 */ /* 0x000e620008000800 */
[----:B------:R-:W-:-:S05]  /*0f80*/  IADD3 R2, P1, PT, R8, UR26, RZ ;  /* 0x0000001a08027c10 */ /* 0x000fca000ff3e0ff */
[----:B------:R-:W-:-:S05]  /*0f90*/  IMAD.X R3, RZ, RZ, UR27, P1 ;  /* 0x0000001bff037e24 */ /* 0x000fca00088e06ff */
[----:B-1----:R1:W3:Y:S01]  /*0fa0*/  ATOMG.E.EXCH.STRONG.GPU PT, RZ, [R2], R5 ;  /* 0x0000000502ff73a8 */ /* 0x0022e200041ee100 */
[----:B------:R-:W-:-:S04]  /*0fb0*/  DEPBAR {5,4,3,2,1,0} ;  /* 0x0000003f0000791a */ /* 0x000fc80000000000 */
[----:B------:R-:W4:Y:S02]  /*0fc0*/  CCTL.E.C.LDCU.IV.DEEP [UR26] ;  /* 0x000000001a007540 */ /* 0x000f240009c08000 */
[----:B----4-:R1:W-:Y:S01]  /*0fd0*/  UTMACCTL.IV [UR26] ;  /* 0x000000001a0079b9 */ /* 0x0103e20008000000 */
[----:B------:R-:W-:Y:S01]  /*0fe0*/  NOP ;  /* 0x0000000000007918 */ /* 0x000fe20000000000 */
.L_x_35:
[----:B------:R-:W-:Y:S05]  /*0ff0*/  @P0 BRA `(.L_x_36) ;  /* 0x00000000000c0947 */ /* 0x000fea0003800000 */
[----:B------:R0:W-:Y:S01]  /*1000*/  UTMACMDFLUSH ;  /* 0x00000000000079b7 */ /* 0x0001e20000000000 */
[----:B------:R-:W-:Y:S05]  /*1010*/  @P0 BRA `(.L_x_36) ;  /* 0x0000000000040947 */ /* 0x000fea0003800000 */
[----:B------:R-:W-:-:S04]  /*1020*/  DEPBAR.LE SB0, 0x0 ;  /* 0x000080000000791a */ /* 0x000fc80000000000 */
.L_x_36:
[----:B------:R-:W-:Y:S05]  /*1030*/  WARPSYNC.ALL ;  /* 0x0000000000007948 */ /* 0x000fea0003800000 */
[----:B------:R-:W-:Y:S01]  /*1040*/  NOP ;  /* 0x0000000000007918 */ /* 0x000fe20000000000 */
[----:B---3--:R-:W-:Y:S06]  /*1050*/  BAR.SYNC.DEFER_BLOCKING 0x0 ;  /* 0x0000000000007b1d */ /* 0x008fec0000010000 */
[----:B------:R-:W-:Y:S02]  /*1060*/  BSSY.RECONVERGENT B2, `(.L_x_37) ;  /* 0x000000b000027945 */ /* 0x000fe40003800200 */
[----:B------:R-:W-:Y:S06]  /*1070*/  BAR.SYNC.DEFER_BLOCKING 0x0 ;  /* 0x0000000000007b1d */ /* 0x000fec0000010000 */
[----:B------:R3:W-:Y:S01]  /*1080*/  @!P0 STS [R4], RZ ;  /* 0x000000ff04008388 */ /* 0x0007e20000000800 */
[----:B------:R-:W-:Y:S01]  /*1090*/  NOP ;  /* 0x0000000000007918 */ /* 0x000fe20000000000 */
[----:B------:R-:W-:Y:S05]  /*10a0*/  @P3 BRA `(.L_x_38) ;  /* 0x0000000000183947 */ /* 0x000fea0003800000 */
[----:B-1--45:R-:W1:Y:S01]  /*10b0*/  LDS R2, [UR8+0x8] ;  /* 0x00000808ff027984 */ /* 0x032e620008000800 */
[----:B--23--:R-:W2:Y:S01]  /*10c0*/  LDC.64 R4, c[0x0][0x390] ;  /* 0x0000e400ff047b82 */ /* 0x00cea20000000a00 */
[----:B------:R-:W-:Y:S02]  /*10d0*/  IMAD.MOV.U32 R3, RZ, RZ, 0x70 ;  /* 0x00000070ff037424 */ /* 0x000fe400078e00ff */
[----:B--2---:R2:W-:Y:S03]  /*10e0*/  STS.64 [UR8], R4 ;  /* 0x00000004ff007988 */ /* 0x0045e60008000a08 */
[----:B-1----:R-:W-:-:S05]  /*10f0*/  LOP3.LUT R2, R2, 0x10, R3, 0xd8, !PT ;  /* 0x0000001002027812 */ /* 0x002fca00078ed803 */
[----:B------:R2:W-:Y:S02]  /*1100*/  STS [UR8+0x8], R2 ;  /* 0x00000802ff007988 */ /* 0x0005e40008000808 */
.L_x_38:
[----:B-1----:R-:W-:Y:S05]  /*1110*/  BSYNC.RECONVERGENT B2 ;  /* 0x0000000000027941 */ /* 0x002fea0003800200 */
.L_x_37:
[----:B------:R-:W-:Y:S04]  /*1120*/  BSSY.RECONVERGENT B3, `(.L_x_39) ;  /* 0x0000033000037945 */ /* 0x000fe80003800200 */
[----:B------:R-:W-:Y:S04]  /*1130*/  BSSY.RELIABLE B2, `(.L_x_40) ;  /* 0x000002e000027945 */ /* 0x000fe80003800100 */
[----:B------:R-:W-:Y:S05]  /*1140*/  @P3 BRA `(.L_x_41) ;  /* 0x0000000000243947 */ /* 0x000fea0003800000 */
[----:B--2-45:R-:W1:Y:S01]  /*1150*/  LDS R2, [UR8+0x34] ;  /* 0x00003408ff027984 */ /* 0x034e620008000800 */
[----:B------:R-:W-:-:S05]  /*1160*/  IMAD.MOV.U32 R3, RZ, RZ, 0x3f000000 ;  /* 0x3f000000ff037424 */ /* 0x000fca00078e00ff */
[----:B-1----:R-:W-:-:S05]  /*1170*/  LOP3.LUT R2, R2, 0xff000000, R3, 0xb8, !PT ;  /* 0xff00000002027812 */ /* 0x002fca00078eb803 */
[----:B------:R1:W-:Y:S01]  /*1180*/  STS [UR8+0x34], R2 ;  /* 0x00003402ff007988 */ /* 0x0003e20008000808 */
[----:B------:R-:W-:Y:S05]  /*1190*/  @P3 BRA `(.L_x_42) ;  /* 0x0000000000183947 */ /* 0x000fea0003800000 */
[----:B-1----:R-:W1:Y:S01]  /*11a0*/  LDS R2, [UR8+0x38] ;  /* 0x00003808ff027984 */ /* 0x002e620008000800 */
[----:B------:R-:W-:-:S05]  /*11b0*/  IMAD.MOV.U32 R3, RZ, RZ, 0x7f ;  /* 0x0000007fff037424 */ /* 0x000fca00078e00ff */
[----:B-1----:R-:W-:-:S05]  /*11c0*/  LOP3.LUT R2, R2, 0xff, R3, 0xb8, !PT ;  /* 0x000000ff02027812 */ /* 0x002fca00078eb803 */
[----:B------:R1:W-:Y:S02]  /*11d0*/  STS [UR8+0x38], R2 ;  /* 0x00003802ff007988 */ /* 0x0003e40008000808 */
.L_x_41:
[----:B------:R-:W-:Y:S05]  /*11e0*/  @P3 BRA `(.L_x_43) ;  /* 0x00000000000c3947 */ /* 0x000fea0003800000 */
[----:B------:R1:W-:Y:S02]  /*11f0*/  STS [UR8+0x20], R7 ;  /* 0x00002007ff007988 */ /* 0x0003e40008000808 */
.L_x_42:
[----:B------:R-:W-:Y:S05]  /*1200*/  @P3 BRA `(.L_x_44) ;  /* 0x0000000000243947 */ /* 0x000fea0003800000 */
[----:B------:R1:W-:Y:S02]  /*1210*/  STS [UR8+0x24], R6 ;  /* 0x00002406ff007988 */ /* 0x0003e40008000808 */
.L_x_43:
[----:B------:R-:W-:Y:S05]  /*1220*/  @P3 BRA `(.L_x_45) ;  /* 0x00000000002c3947 */ /* 0x000fea0003800000 */
[----:B-12-45:R-:W1:Y:S01]  /*1230*/  LDS R2, [UR8+0x1c] ;  /* 0x00001c08ff027984 */ /* 0x036e620008000800 */
[----:B------:R-:W2:Y:S02]  /*1240*/  LDC.64 R6, c[0x0][0x3b8] ;  /* 0x0000ee00ff067b82 */ /* 0x000ea40000000a00 */
[--C-:B--2---:R-:W-:Y:S02]  /*1250*/  SHF.R.U32.HI R5, RZ, 0x4, R7.reuse ;  /* 0x00000004ff057819 */ /* 0x104fe40000011607 */
[----:B------:R-:W-:-:S05]  /*1260*/  SHF.R.U64 R3, R6, 0x4, R7 ;  /* 0x0000000406037819 */ /* 0x000fca0000001207 */
[----:B------:R2:W-:Y:S01]  /*1270*/  STS [UR8+0xc], R3 ;  /* 0x00000c03ff007988 */ /* 0x0005e20008000808 */
[----:B-1----:R-:W-:-:S05]  /*1280*/  LOP3.LUT R2, R2, 0xf, R5, 0xb8, !PT ;  /* 0x0000000f02027812 */ /* 0x002fca00078eb805 */
[----:B------:R2:W-:Y:S02]  /*1290*/  STS [UR8+0x1c], R2 ;  /* 0x00001c02ff007988 */ /* 0x0005e40008000808 */
.L_x_44:
[----:B------:R-:W-:Y:S05]  /*12a0*/  @P3 BRA `(.L_x_46) ;  /* 0x00000000001c3947 */ /* 0x000fea0003800000 */
[----:B-12-45:R-:W1:Y:S02]  /*12b0*/  LDS R2, [UR8+0x34] ;  /* 0x00003408ff027984 */ /* 0x036e640008000800 */
[----:B-1----:R-:W-:-:S05]  /*12c0*/  LOP3.LUT R2, R2, 0x7, RZ, 0xb8, !PT ;  /* 0x0000000702027812 */ /* 0x002fca00078eb8ff */
[----:B------:R1:W-:Y:S02]  /*12d0*/  STS [UR8+0x34], R2 ;  /* 0x00003402ff007988 */ /* 0x0003e40008000808 */
.L_x_45:
[----:B------:R-:W-:Y:S05]  /*12e0*/  @P3 BRA `(.L_x_47) ;  /* 0x00000000001c3947 */ /* 0x000fea0003800000 */
[----:B-12-45:R-:W1:Y:S02]  /*12f0*/  LDS R2, [UR8+0x34] ;  /* 0x00003408ff027984 */ /* 0x036e640008000800 */
[----:B-1----:R-:W-:-:S05]  /*1300*/  LOP3.LUT R2, R2, 0x38, RZ, 0xb8, !PT ;  /* 0x0000003802027812 */ /* 0x002fca00078eb8ff */
[----:B------:R1:W-:Y:S02]  /*1310*/  STS [UR8+0x34], R2 ;  /* 0x00003402ff007988 */ /* 0x0003e40008000808 */
.L_x_46:
[----:B------:R-:W-:Y:S05]  /*1320*/  @P3 BRA `(.L_x_48) ;  /* 0x00000000001c3947 */ /* 0x000fea0003800000 */
[----:B-12-45:R-:W1:Y:S02]  /*1330*/  LDS R2, [UR8+0x8] ;  /* 0x00000808ff027984 */ /* 0x036e640008000800 */
[----:B-1----:R-:W-:-:S05]  /*1340*/  LOP3.LUT R2, R2, 0x780, RZ, 0xb8, !PT ;  /* 0x0000078002027812 */ /* 0x002fca00078eb8ff */
[----:B------:R1:W-:Y:S02]  /*1350*/  STS [UR8+0x8], R2 ;  /* 0x00000802ff007988 */ /* 0x0003e40008000808 */
.L_x_47:
[----:B------:R-:W-:Y:S05]  /*1360*/  @P3 BRA `(.L_x_49) ;  /* 0x0000000000283947 */ /* 0x000fea0003800000 */
[----:B-12-45:R-:W1:Y:S02]  /*1370*/  LDS R2, [UR8+0x8] ;  /* 0x00000808ff027984 */ /* 0x036e640008000800 */
[----:B-1----:R-:W-:-:S05]  /*1380*/  LOP3.LUT R2, R2, 0x1800, RZ, 0xb8, !PT ;  /* 0x0000180002027812 */ /* 0x002fca00078eb8ff */
[----:B------:R1:W-:Y:S02]  /*1390*/  STS [UR8+0x8], R2 ;  /* 0x00000802ff007988 */ /* 0x0003e40008000808 */
.L_x_48:
[----:B------:R-:W-:Y:S05]  /*13a0*/  @P3 BREAK.RELIABLE B2 ;  /* 0x0000000000023942 */ /* 0x000fea0003800100 */
[----:B------:R-:W-:Y:S05]  /*13b0*/  @P3 BRA `(.L_x_50) ;  /* 0x0000000000243947 */ /* 0x000fea0003800000 */
[----:B-12-45:R-:W1:Y:S01]  /*13c0*/  LDS R2, [UR8+0x8] ;  /* 0x00000808ff027984 */ /* 0x036e620008000800 */
[----:B------:R-:W-:-:S05]  /*13d0*/  IMAD.MOV.U32 R3, RZ, RZ, 0x6000 ;  /* 0x00006000ff037424 */ /* 0x000fca00078e00ff */
[----:B-1----:R-:W-:-:S04]  /*13e0*/  LOP3.LUT R2, R2, 0x4000, R3, 0xd8, !PT ;  /* 0x0000400002027812 */ /* 0x002fc800078ed803 */
[----:B------:R-:W-:-:S05]  /*13f0*/  LOP3.LUT R2, R2, 0x400000, RZ, 0xb8, !PT ;  /* 0x0040000002027812 */ /* 0x000fca00078eb8ff */
[----:B------:R1:W-:Y:S02]  /*1400*/  STS [UR8+0x8], R2 ;  /* 0x00000802ff007988 */ /* 0x0003e40008000808 */
.L_x_49:
[----:B------:R-:W-:Y:S05]  /*1410*/  BSYNC.RELIABLE B2 ;  /* 0x0000000000027941 */ /* 0x000fea0003800100 */
.L_x_40:
[----:B-12-45:R-:W1:Y:S02]  /*1420*/  @!P3 LDS R2, [UR8+0x8] ;  /* 0x00000808ff02b984 */ /* 0x036e640008000800 */
[----:B-1----:R-:W-:-:S05]  /*1430*/  @!P3 LOP3.LUT R2, R2, 0x8000, RZ, 0xb8, !PT ;  /* 0x000080000202b812 */ /* 0x002fca00078eb8ff */
[----:B------:R1:W-:Y:S02]  /*1440*/  @!P3 STS [UR8+0x8], R2 ;  /* 0x00000802ff00b988 */ /* 0x0003e40008000808 */
.L_x_50:
[----:B------:R-:W-:Y:S05]  /*1450*/  BSYNC.RECONVERGENT B3 ;  /* 0x0000000000037941 */ /* 0x000fea0003800200 */
.L_x_39:
        /* <DEDUP_REMOVED lines=9> */
[----:B-1-3--:R-:W-:-:S05]  /*14f0*/  IMAD.SHL.U32 R4, R2, 0x4, RZ ;  /* 0x0000000402047824 */ /* 0x00afca00078e00ff */
        /* <DEDUP_REMOVED lines=8> */
.L_x_51:
[----:B------:R-:W-:Y:S05]  /*1580*/  @P0 BRA `(.L_x_52) ;  /* 0x00000000000c0947 */ /* 0x000fea0003800000 */
[----:B------:R0:W-:Y:S01]  /*1590*/  UTMACMDFLUSH ;  /* 0x00000000000079b7 */ /* 0x0001e20000000000 */
[----:B------:R-:W-:Y:S05]  /*15a0*/  @P0 BRA `(.L_x_52) ;  /* 0x0000000000040947 */ /* 0x000fea0003800000 */
[----:B------:R-:W-:-:S04]  /*15b0*/  DEPBAR.LE SB0, 0x0 ;  /* 0x000080000000791a */ /* 0x000fc80000000000 */
.L_x_52:
[----:B------:R-:W-:Y:S05]  /*15c0*/  WARPSYNC.ALL ;  /* 0x0000000000007948 */ /* 0x000fea0003800000 */
[----:B------:R-:W-:Y:S01]  /*15d0*/  NOP ;  /* 0x0000000000007918 */ /* 0x000fe20000000000 */
[----:B--2---:R-:W-:Y:S01]  /*15e0*/  BAR.SYNC.DEFER_BLOCKING 0x0 ;  /* 0x0000000000007b1d */ /* 0x004fe20000010000 */
[----:B-1--45:R-:W-:Y:S01]  /*15f0*/  SHF.R.U32.HI R2, RZ, 0x5, R0 ;  /* 0x00000005ff027819 */ /* 0x032fe20000011600 */
[----:B------:R-:W-:-:S03]  /*1600*/  UIADD3 UR12, UPT, UPT, UR8, 0x18020, URZ ;  /* 0x00018020080c7890 */ /* 0x000fc6000fffe0ff */
[----:B------:R-:W-:Y:S01]  /*1610*/  R2UR UR22, R2 ;  /* 0x00000000021672ca */ /* 0x000fe200000e0000 */
[----:B------:R-:W-:Y:S01]  /*1620*/  VOTEU.ALL UP0, P3 ;  /* 0x0000000000ff7886 */ /* 0x000fe20001800000 */
[----:B------:R-:W-:Y:S01]  /*1630*/  UMOV UR4, 0x1 ;  /* 0x0000000100047882 */ /* 0x000fe20000000000 */
[----:B------:R-:W-:Y:S01]  /*1640*/  VOTEU.ALL UP1, P3 ;  /* 0x0000000000ff7886 */ /* 0x000fe20001820000 */
[----:B------:R-:W-:Y:S02]  /*1650*/  BSSY.RECONVERGENT B3, `(.L_x_53) ;  /* 0x0000018000037945 */ /* 0x000fe40003800200 */
[----:B------:R-:W-:-:S04]  /*1660*/  @!UP0 UIADD3 UR10, UPT, UPT, -UR4, 0x100000, URZ ;  /* 0x00100000040a8890 */ /* 0x000fc8000fffe1ff */
[----:B------:R-:W-:Y:S02]  /*1670*/  @!UP0 USHF.L.U32 UR11, UR10, 0xb, URZ ;  /* 0x0000000b0a0b8899 */ /* 0x000fe400080006ff */
[----:B------:R-:W-:Y:S02]  /*1680*/  @!UP0 USHF.L.U32 UR10, UR10, 0x1, URZ ;  /* 0x000000010a0a8899 */ /* 0x000fe400080006ff */
[----:B------:R-:W-:-:S04]  /*1690*/  @!UP0 UIADD3 UR4, UPT, UPT, -UR4, 0x100000, URZ ;  /* 0x0010000004048890 */ /* 0x000fc8000fffe1ff */
[----:B------:R-:W-:Y:S02]  /*16a0*/  @!UP0 USHF.L.U32 UR5, UR4, 0xb, URZ ;  /* 0x0000000b04058899 */ /* 0x000fe400080006ff */
[----:B------:R-:W-:Y:S01]  /*16b0*/  @!UP0 USHF.L.U32 UR4, UR4, 0x1, URZ ;  /* 0x0000000104048899 */ /* 0x000fe200080006ff */
[----:B------:R-:W-:Y:S01]  /*16c0*/  VOTEU.ALL UP0, P3 ;  /* 0x0000000000ff7886 */ /* 0x000fe20001800000 */
[----:B------:R-:W1:Y:S04]  /*16d0*/  FENCE.VIEW.ASYNC.S ;  /* 0x00000000000073c6 */ /* 0x000e680000000000 */
[----:B-1----:R1:W2:Y:S06]  /*16e0*/  @!UP0 SYNCS.EXCH.64 URZ, [UR8+0x18000], UR10 ;  /* 0x0180000a08ff85b2 */ /* 0x0022ac0008000100 */
[----:B------:R1:W2:Y:S02]  /*16f0*/  @!UP1 SYNCS.EXCH.64 URZ, [UR8+0x18020], UR4 ;  /* 0x0180200408ff95b2 */ /* 0x0002a40008000100 */
[----:B--2---:R-:W-:Y:S06]  /*1700*/  BAR.SYNC.DEFER_BLOCKING 0x0 ;  /* 0x0000000000007b1d */ /* 0x004fec0000010000 */
[----:B------:R-:W-:Y:S05]  /*1710*/  @P3 BRA `(.L_x_54) ;  /* 0x00000000002c3947 */ /* 0x000fea0003800000 */
[----:B-1----:R-:W-:Y:S02]  /*1720*/  UMOV UR4, 0x1 ;  /* 0x0000000100047882 */ /* 0x002fe40000000000 */
[----:B------:R-:W-:-:S04]  /*1730*/  UIADD3 UR10, UPT, UPT, -UR4, 0x100000, URZ ;  /* 0x00100000040a7890 */ /* 0x000fc8000fffe1ff */
[----:B------:R-:W-:Y:S02]  /*1740*/  USHF.L.U32 UR11, UR10, 0xb, URZ ;  /* 0x0000000b0a0b7899 */ /* 0x000fe400080006ff */
[----:B------:R-:W-:Y:S02]  /*1750*/  USHF.L.U32 UR10, UR10, 0x1, URZ ;  /* 0x000000010a0a7899 */ /* 0x000fe400080006ff */
[----:B------:R-:W-:-:S04]  /*1760*/  UIADD3 UR4, UPT, UPT, -UR4, 0x100000, URZ ;  /* 0x0010000004047890 */ /* 0x000fc8000fffe1ff */
[----:B------:R-:W-:Y:S02]  /*1770*/  USHF.L.U32 UR5, UR4, 0xb, URZ ;  /* 0x0000000b04057899 */ /* 0x000fe400080006ff */
[----:B------:R-:W-:Y:S01]  /*1780*/  USHF.L.U32 UR4, UR4, 0x1, URZ ;  /* 0x0000000104047899 */ /* 0x000fe200080006ff */
[----:B------:R-:W1:Y:S03]  /*1790*/  FENCE.VIEW.ASYNC.S ;  /* 0x00000000000073c6 */ /* 0x000e660000000000 */
[----:B-1----:R2:W4:Y:S08]  /*17a0*/  SYNCS.EXCH.64 URZ, [UR8+0x18008], UR10 ;  /* 0x0180080a08ff75b2 */ /* 0x0025300008000100 */
[----:B------:R2:W5:Y:S02]  /*17b0*/  SYNCS.EXCH.64 URZ, [UR8+0x18028], UR4 ;  /* 0x0180280408ff75b2 */ /* 0x0005640008000100 */
[----:B--2---:R-:W-:Y:S01]  /*17c0*/  NOP ;  /* 0x0000000000007918 */ /* 0x004fe20000000000 */
.L_x_54:
[----:B-1----:R-:W-:Y:S05]  /*17d0*/  BSYNC.RECONVERGENT B3 ;  /* 0x0000000000037941 */ /* 0x002fea0003800200 */
.L_x_53:
[----:B----45:R-:W-:Y:S06]  /*17e0*/  BAR.SYNC.DEFER_BLOCKING 0x0 ;  /* 0x0000000000007b1d */ /* 0x030fec0000010000 */
[----:B------:R-:W-:Y:S04]  /*17f0*/  BSSY.RECONVERGENT B3, `(.L_x_55) ;  /* 0x000000d000037945 */ /* 0x000fe80003800200 */
[----:B------:R-:W-:Y:S05]  /*1800*/  @P3 BRA `(.L_x_56) ;  /* 0x00000000002c3947 */ /* 0x000fea0003800000 */
[----:B------:R-:W-:Y:S02]  /*1810*/  UMOV UR4, 0x1 ;  /* 0x0000000100047882 */ /* 0x000fe40000000000 */
[----:B------:R-:W-:-:S04]  /*1820*/  UIADD3 UR10, UPT, UPT, -UR4, 0x100000, URZ ;  /* 0x00100000040a7890 */ /* 0x000fc8000fffe1ff */
[----:B------:R-:W-:Y:S02]  /*1830*/  USHF.L.U32 UR11, UR10, 0xb, URZ ;  /* 0x0000000b0a0b7899 */ /* 0x000fe400080006ff */
[----:B------:R-:W-:Y:S02]  /*1840*/  USHF.L.U32 UR10, UR10, 0x1, URZ ;  /* 0x000000010a0a7899 */ /* 0x000fe400080006ff */
[----:B------:R-:W-:-:S04]  /*1850*/  UIADD3 UR4, UPT, UPT, -UR4, 0x100000, URZ ;  /* 0x0010000004047890 */ /* 0x000fc8000fffe1ff */
[----:B------:R-:W-:Y:S02]  /*1860*/  USHF.L.U32 UR5, UR4, 0xb, URZ ;  /* 0x0000000b04057899 */ /* 0x000fe400080006ff */
[----:B------:R-:W-:Y:S01]  /*1870*/  USHF.L.U32 UR4, UR4, 0x1, URZ ;  /* 0x0000000104047899 */ /* 0x000fe200080006ff */
[----:B------:R-:W1:Y:S03]  /*1880*/  FENCE.VIEW.ASYNC.S ;  /* 0x00000000000073c6 */ /* 0x000e660000000000 */
[----:B-1----:R1:W2:Y:S08]  /*1890*/  SYNCS.EXCH.64 URZ, [UR8+0x18010], UR10 ;  /* 0x0180100a08ff75b2 */ /* 0x0022b00008000100 */
[----:B------:R1:W4:Y:S01]  /*18a0*/  SYNCS.EXCH.64 URZ, [UR8+0x18030], UR4 ;  /* 0x0180300408ff75b2 */ /* 0x0003220008000100 */
[----:B------:R-:W-:Y:S01]  /*18b0*/  NOP ;  /* 0x0000000000007918 */ /* 0x000fe20000000000 */
.L_x_56:
[----:B-1----:R-:W-:Y:S05]  /*18c0*/  BSYNC.RECONVERGENT B3 ;  /* 0x0000000000037941 */ /* 0x002fea0003800200 */
.L_x_55:
[----:B--2-4-:R-:W-:Y:S01]  /*18d0*/  BAR.SYNC.DEFER_BLOCKING 0x0 ;  /* 0x0000000000007b1d */ /* 0x014fe20000010000 */
[----:B------:R-:W-:Y:S01]  /*18e0*/  USHF.L.U32 UR15, UR7, 0x7, URZ ;  /* 0x00000007070f7899 */ /* 0x000fe200080006ff */
[----:B------:R-:W-:Y:S01]  /*18f0*/  ISETP.GE.AND P0, PT, R10, 0x1, PT ;  /* 0x000000010a00780c */ /* 0x000fe20003f06270 */
[----:B------:R-:W-:-:S03]  /*1900*/  USHF.L.U32 UR18, UR9, 0x6, URZ ;  /* 0x0000000609127899 */ /* 0x000fc600080006ff */
        /* <DEDUP_REMOVED lines=13> */
.L_x_58:
[----:B-1----:R-:W-:Y:S05]  /*19e0*/  BSYNC.RECONVERGENT B3 ;  /* 0x0000000000037941 */ /* 0x002fea0003800200 */
.L_x_57:
[----:B------:R-:W-:Y:S05]  /*19f0*/  @!P0 BRA `(.L_x_59) ;  /* 0x0000000800748947 */ /* 0x000fea0003800000 */
[----:B--2-4-:R-:W-:Y:S01]  /*1a00*/  BAR.SYNC.DEFER_BLOCKING 0x0 ;  /* 0x0000000000007b1d */ /* 0x014fe20000010000 */
[----:B------:R-:W-:Y:S01]  /*1a10*/  @!P3 IMAD.MOV.U32 R2, RZ, RZ, 0x6000 ;  /* 0x00006000ff02b424 */ /* 0x000fe200078e00ff */
[----:B------:R-:W-:Y:S02]  /*1a20*/  ELECT P1, URZ, PT ;  /* 0x0000000000ff782f */ /* 0x000fe40003820000 */
[----:B------:R-:W-:Y:S02]  /*1a30*/  ELECT P0, URZ, PT ;  /* 0x0000000000ff782f */ /* 0x000fe40003800000 */
[C---:B------:R-:W-:Y:S01]  /*1a40*/  ISETP.LT.U32.AND P1, PT, R68.reuse, 0x20, P1 ;  /* 0x000000204400780c */ /* 0x040fe20000f21070 */
[----:B------:R-:W-:Y:S01]  /*1a50*/  UMOV UR11, UR15 ;  /* 0x0000000f000b7c82 */ /* 0x000fe20008000000 */
[----:B------:R-:W-:Y:S01]  /*1a60*/  ISETP.LT.U32.AND P0, PT, R68, 0x20, P0 ;  /* 0x000000204400780c */ /* 0x000fe20000701070 */
[----:B------:R-:W-:-:S10]  /*1a70*/  UIADD3 UR16, UPT, UPT, UR8, 0x10000, URZ ;  /* 0x0001000008107890 */ /* 0x000fd4000fffe0ff */
[----:B------:R-:W-:Y:S01]  /*1a80*/  VOTEU.ANY UP0, P1 ;  /* 0x0000000000ff7886 */ /* 0x000fe20000800100 */
[----:B------:R-:W-:Y:S01]  /*1a90*/  VOTEU.ANY UP2, P1 ;  /* 0x0000000000ff7886 */ /* 0x000fe20000840100 */
[----:B------:R-:W-:Y:S01]  /*1aa0*/  VOTEU.ANY UP1, P0 ;  /* 0x0000000000ff7886 */ /* 0x000fe20000020100 */
[----:B------:R-:W-:Y:S01]  /*1ab0*/  VOTEU.ANY UP3, P0 ;  /* 0x0000000000ff7886 */ /* 0x000fe20000060100 */
[----:B------:R1:W-:Y:S01]  /*1ac0*/  @!P3 SYNCS.ARRIVE.TRANS64 RZ, [UR8+0x18000], R2 ;  /* 0x01800002ffffb9a7 */ /* 0x0003e20008000008 */
[----:B------:R2:W-:Y:S06]  /*1ad0*/  MEMBAR.ALL.CTA ;  /* 0x0000000000007992 */ /* 0x0005ec0000008000 */
[----:B--2---:R-:W2:Y:S01]  /*1ae0*/  FENCE.VIEW.ASYNC.S ;  /* 0x00000000000073c6 */ /* 0x004ea20000000000 */
[----:B------:R-:W-:Y:S01]  /*1af0*/  @UP0 UIADD3 UR9, UPT, UPT, UR8, 0x18000, URZ ;  /* 0x0001800008090890 */ /* 0x000fe2000fffe0ff */
[----:B------:R-:W-:Y:S01]  /*1b00*/  @UP0 UMOV UR10, URZ ;  /* 0x000000ff000a0c82 */ /* 0x000fe20008000000 */
[----:B------:R-:W-:Y:S01]  /*1b10*/  @UP1 UIADD3 UR17, UPT, UPT, UR8, 0x18000, URZ ;  /* 0x0001800008111890 */ /* 0x000fe2000fffe0ff */
[----:B------:R-:W-:Y:S01]  /*1b20*/  @UP1 UMOV UR19, URZ ;  /* 0x000000ff00131c82 */ /* 0x000fe20008000000 */
[----:B------:R-:W-:Y:S01]  /*1b30*/  UISETP.NE.U32.AND UP0, UPT, UR22, URZ, UPT ;  /* 0x000000ff1600728c */ /* 0x000fe2000bf05070 */
[----:B--2---:R-:W-:Y:S06]  /*1b40*/  BAR.SYNC.DEFER_BLOCKING 0x0 ;  /* 0x0000000000007b1d */ /* 0x004fec0000010000 */
[----:B------:R1:W-:Y:S02]  /*1b50*/  @UP2 UTMALDG.2D [UR8], [UR24] ;  /* 0x00000008180025b4 */ /* 0x0003e40008008000 */
[----:B------:R-:W-:Y:S06]  /*1b60*/  BAR.SYNC.DEFER_BLOCKING 0x0 ;  /* 0x0000000000007b1d */ /* 0x000fec0000010000 */
[----:B------:R1:W-:Y:S02]  /*1b70*/  @UP3 UTMALDG.2D [UR16], [UR26] ;  /* 0x000000101a0035b4 */ /* 0x0003e40008008000 */
[----:B------:R-:W-:Y:S06]  /*1b80*/  BAR.SYNC.DEFER_BLOCKING 0x0 ;  /* 0x0000000000007b1d */ /* 0x000fec0000010000 */
[----:B------:R-:W2:Y:S02]  /*1b90*/  SYNCS.PHASECHK.TRANS64.TRYWAIT P0, [UR8+0x18000], RZ ;  /* 0x018000ffff0075a7 */ /* 0x000ea40008001108 */
[----:B-12---:R-:W-:Y:S05]  /*1ba0*/  @!P0 BRA `(.L_x_60) ;  /* 0x00000010000c8947 */ /* 0x006fea0003800000 */
.L_x_78:
[----:B------:R-:W-:Y:S05]  /*1bb0*/  BRA.U UP0, `(.L_x_61) ;  /* 0x0000000100747547 */ /* 0x000fea000b800000 */
[----:B------:R-:W-:Y:S02]  /*1bc0*/  USHF.R.U32.HI UR6, URZ, 0x4, UR8 ;  /* 0x00000004ff067899 */ /* 0x000fe40008011608 */
[----:B------:R-:W-:Y:S02]  /*1bd0*/  USHF.R.U32.HI UR10, URZ, 0x4, UR16 ;  /* 0x00000004ff0a7899 */ /* 0x000fe40008011610 */
[----:B------:R-:W-:Y:S02]  /*1be0*/  USGXT.U32 UR6, UR6, 0xe ;  /* 0x0000000e0606789a */ /* 0x000fe40008000000 */
[----:B------:R-:W-:Y:S02]  /*1bf0*/  USGXT.U32 UR10, UR10, 0xe ;  /* 0x0000000e0a0a789a */ /* 0x000fe40008000000 */
[----:B------:R-:W-:Y:S02]  /*1c00*/  UIADD3 UR34, UP0, UPT, UR6, 0x2, URZ ;  /* 0x0000000206227890 */ /* 0x000fe4000ff1e0ff */
[----:B------:R-:W-:Y:S01]  /*1c10*/  UIADD3 UR32, UP1, UPT, UR10, 0x80, URZ ;  /* 0x000000800a207890 */ /* 0x000fe2000ff3e0ff */
[----:B------:R-:W-:Y:S01]  /*1c20*/  UMOV UR4, URZ ;  /* 0x000000ff00047c82 */ /* 0x000fe20008000000 */
[----:B------:R-:W-:Y:S01]  /*1c30*/  UMOV UR5, URZ ;  /* 0x000000ff00057c82 */ /* 0x000fe20008000000 */
[----:B------:R-:W-:-:S02]  /*1c40*/  UIADD3.X UR35, UPT, UPT, UR4, 0x40004040, URZ, UP0, !UPT ;  /* 0x4000404004237890 */ /* 0x000fc400087fe4ff */
[----:B------:R-:W-:Y:S02]  /*1c50*/  UIADD3.X UR33, UPT, UPT, UR5, -0x7fffbfe0, URZ, UP1, !UPT ;  /* 0x8000402005217890 */ /* 0x000fe40008ffe4ff */
[----:B------:R-:W-:Y:S02]  /*1c60*/  UIADD3.64 UR4, UPT, UPT, UR34, 0x2, URZ ;  /* 0x0000000222047897 */ /* 0x000fe4000fffe0ff */
[----:B------:R-:W-:Y:S02]  /*1c70*/  UIADD3.64 UR16, UPT, UPT, UR32, 0x80, URZ ;  /* 0x0000008020107897 */ /* 0x000fe4000fffe0ff */
[----:B------:R-:W-:Y:S02]  /*1c80*/  UIADD3.64 UR28, UPT, UPT, UR34, 0x4, URZ ;  /* 0x00000004221c7897 */ /* 0x000fe4000fffe0ff */
[----:B------:R-:W-:Y:S01]  /*1c90*/  UIADD3.64 UR30, UPT, UPT, UR32, 0x100, URZ ;  /* 0x00000100201e7897 */ /* 0x000fe2000fffe0ff */
[----:B------:R-:W-:Y:S01]  /*1ca0*/  UMOV UR36, 0x0 ;  /* 0x0000000000247882 */ /* 0x000fe20000000000 */
[----:B------:R-:W-:Y:S01]  /*1cb0*/  UMOV UR37, 0x8110010 ;  /* 0x0811001000257882 */ /* 0x000fe20000000000 */
[----:B------:R-:W-:Y:S01]  /*1cc0*/  UMOV UR7, 0x40004040 ;  /* 0x4000404000077882 */ /* 0x000fe20000000000 */
[----:B------:R-:W-:Y:S01]  /*1cd0*/  UMOV UR11, 0x80004020 ;  /* 0x80004020000b7882 */ /* 0x000fe20000000000 */
[----:B------:R-:W-:Y:S01]  /*1ce0*/  UMOV UR38, 0x0 ;  /* 0x0000000000267882 */ /* 0x000fe20000000000 */
[----:B------:R-:W-:Y:S01]  /*1cf0*/  UMOV UR39, 0x8110010 ;  /* 0x0811001000277882 */ /* 0x000fe20000000000 */
[----:B------:R-:W-:Y:S01]  /*1d00*/  UMOV UR40, 0x0 ;  /* 0x0000000000287882 */ /* 0x000fe20000000000 */
[----:B------:R-:W-:Y:S01]  /*1d10*/  UMOV UR41, 0x8110010 ;  /* 0x0811001000297882 */ /* 0x000fe20000000000 */
[----:B------:R1:W-:Y:S01]  /*1d20*/  UTCQMMA gdesc[UR6], gdesc[UR10], tmem[UR23], tmem[UR36], idesc[UR37], !UPT ;  /* 0x00ff240a060075ea */ /* 0x0003e2000f800317 */
[----:B------:R-:W-:Y:S01]  /*1d30*/  UMOV UR42, 0x0 ;  /* 0x00000000002a7882 */ /* 0x000fe20000000000 */
[----:B------:R-:W-:Y:S01]  /*1d40*/  UMOV UR43, 0x8110010 ;  /* 0x08110010002b7882 */ /* 0x000fe20000000000 */
[----:B------:R1:W-:Y:S01]  /*1d50*/  UTCQMMA gdesc[UR34], gdesc[UR32], tmem[UR23], tmem[UR38], idesc[UR39], UPT ;  /* 0x00ff2620220075ea */ /* 0x0003e2000b800317 */
[----:B------:R1:W-:Y:S01]  /*1d60*/  UTCQMMA gdesc[UR4], gdesc[UR16], tmem[UR23], tmem[UR40], idesc[UR41], UPT ;  /* 0x00ff2810040075ea */ /* 0x0003e2000b800317 */
[----:B------:R1:W-:Y:S01]  /*1d70*/  UTCQMMA gdesc[UR28], gdesc[UR30], tmem[UR23], tmem[UR42], idesc[UR43], UPT ;  /* 0x00ff2a1e1c0075ea */ /* 0x0003e2000b800317 */
[----:B------:R-:W-:Y:S01]  /*1d80*/  NOP ;  /* 0x0000000000007918 */ /* 0x000fe20000000000 */
.L_x_61:
[----:B------:R-:W-:Y:S01]  /*1d90*/  ELECT P0, URZ, PT ;  /* 0x0000000000ff782f */ /* 0x000fe20003800000 */
[----:B-1----:R-:W-:Y:S01]  /*1da0*/  UMOV UR4, UR12 ;  /* 0x0000000c00047c82 */ /* 0x002fe20008000000 */
[----:B------:R-:W-:Y:S02]  /*1db0*/  UMOV UR5, URZ ;  /* 0x000000ff00057c82 */ /* 0x000fe40008000000 */
[----:B------:R-:W-:-:S13]  /*1dc0*/  ISETP.LT.U32.AND P0, PT, R68, 0x20, P0 ;  /* 0x000000204400780c */ /* 0x000fda0000701070 */
[----:B------:R-:W-:Y:S01]  /*1dd0*/  VOTEU.ANY UP0, P0 ;  /* 0x0000000000ff7886 */ /* 0x000fe20000000100 */
[----:B------:R-:W-:Y:S01]  /*1de0*/  VOTEU.ANY UP1, P0 ;  /* 0x0000000000ff7886 */ /* 0x000fe20000020100 */
[----:B------:R-:W-:-:S03]  /*1df0*/  ISETP.GE.U32.AND P0, PT, R10, 0x81, PT ;  /* 0x000000810a00780c */ /* 0x000fc60003f06070 */
[----:B------:R-:W-:Y:S02]  /*1e00*/  @UP0 UMOV UR4, UR4 ;  /* 0x0000000400040c82 */ /* 0x000fe40008000000 */
[----:B------:R1:W-:Y:S01]  /*1e10*/  @UP1 UTCBAR [UR4], URZ ;  /* 0x000000ff040013e9 */ /* 0x0003e200080000ff */
[----:B------:R-:W-:Y:S06]  /*1e20*/  BAR.SYNC.DEFER_BLOCKING 0x0 ;  /* 0x0000000000007b1d */ /* 0x000fec0000010000 */
[----:B------:R-:W2:Y:S02]  /*1e30*/  SYNCS.PHASECHK.TRANS64.TRYWAIT P1, [UR8+0x18020], RZ ;  /* 0x018020ffff0075a7 */ /* 0x000ea40008021108 */
[----:B-12---:R-:W-:Y:S05]  /*1e40*/  @!P1 BRA `(.L_x_62) ;  /* 0x0000000c00709947 */ /* 0x006fea0003800000 */
.L_x_79:
[----:B------:R-:W-:Y:S01]  /*1e50*/  UMOV UR4, URZ ;  /* 0x000000ff00047c82 */ /* 0x000fe20008000000 */
[----:B------:R-:W-:Y:S05]  /*1e60*/  @!P0 BRA `(.L_x_59) ;  /* 0x0000000400588947 */ /* 0x000fea0003800000 */
[----:B------:R-:W1:Y:S01]  /*1e70*/  LDCU UR29, c[0x0][0x3a0] ;  /* 0x00007400ff1d77ac */ /* 0x000e620008000800 */
[----:B------:R-:W-:Y:S01]  /*1e80*/  UMOV UR9, 0x1 ;  /* 0x0000000100097882 */ /* 0x000fe20000000000 */
[----:B------:R-:W-:-:S05]  /*1e90*/  UMOV UR14, 0x80 ;  /* 0x00000080000e7882 */ /* 0x000fca0000000000 */
.L_x_66:
[----:B------:R-:W-:Y:S01]  /*1ea0*/  BAR.SYNC.DEFER_BLOCKING 0x0 ;  /* 0x0000000000007b1d */ /* 0x000fe20000010000 */
[----:B------:R-:W-:Y:S01]  /*1eb0*/  ULEA UR28, UR9, UR8, 0x3 ;  /* 0x00000008091c7291 */ /* 0x000fe2000f8e18ff */
[----:B------:R-:W-:Y:S01]  /*1ec0*/  @!P3 IMAD.MOV.U32 R2, RZ, RZ, 0x6000 ;  /* 0x00006000ff02b424 */ /* 0x000fe200078e00ff */
[----:B------:R-:W-:Y:S01]  /*1ed0*/  ELECT P1, URZ, PT ;  /* 0x0000000000ff782f */ /* 0x000fe20003820000 */
[----:B------:R-:W-:-:S03]  /*1ee0*/  ULEA UR12, UR9, UR8, 0xe ;  /* 0x00000008090c7291 */ /* 0x000fc6000f8e70ff */
[----:B------:R-:W-:Y:S02]  /*1ef0*/  ISETP.LT.U32.AND P1, PT, R68, 0x20, P1 ;  /* 0x000000204400780c */ /* 0x000fe40000f21070 */
[----:B------:R-:W-:Y:S01]  /*1f00*/  ELECT P0, URZ, PT ;  /* 0x0000000000ff782f */ /* 0x000fe20003800000 */
[----:B------:R-:W-:-:S03]  /*1f10*/  ULEA UR16, UR9, UR8, 0xd ;  /* 0x0000000809107291 */ /* 0x000fc6000f8e68ff */
[----:B------:R-:W-:Y:S01]  /*1f20*/  ISETP.LT.U32.AND P0, PT, R68, 0x20, P0 ;  /* 0x000000204400780c */ /* 0x000fe20000701070 */
[----:B------:R-:W-:Y:S01]  /*1f30*/  UMOV UR19, UR14 ;  /* 0x0000000e00137c82 */ /* 0x000fe20008000000 */
[----:B------:R-:W-:Y:S02]  /*1f40*/  UIADD3 UR16, UPT, UPT, UR16, 0x10000, URZ ;  /* 0x0001000010107890 */ /* 0x000fe4000fffe0ff */
[----:B------:R-:W-:-:S03]  /*1f50*/  USHF.L.U32 UR5, UR4, 0x1f, URZ ;  /* 0x0000001f04057899 */ /* 0x000fc600080006ff */
[----:B------:R-:W-:Y:S01]  /*1f60*/  VOTEU.ANY UP0, P1 ;  /* 0x0000000000ff7886 */ /* 0x000fe20000800100 */
[----:B------:R2:W-:Y:S01]  /*1f70*/  @!P3 SYNCS.ARRIVE.TRANS64 RZ, [UR28+0x18000], R2 ;  /* 0x01800002ffffb9a7 */ /* 0x0005e2000800001c */
[----:B------:R4:W-:Y:S06]  /*1f80*/  MEMBAR.ALL.CTA ;  /* 0x0000000000007992 */ /* 0x0009ec0000008000 */
[----:B----4-:R-:W4:Y:S01]  /*1f90*/  FENCE.VIEW.ASYNC.S ;  /* 0x00000000000073c6 */ /* 0x010f220000000000 */
[----:B------:R-:W-:Y:S01]  /*1fa0*/  @UP0 UIADD3 UR13, UPT, UPT, UR28, 0x18000, URZ ;  /* 0x000180001c0d0890 */ /* 0x000fe2000fffe0ff */
[----:B----4-:R-:W-:Y:S01]  /*1fb0*/  VOTEU.ANY UP0, P1 ;  /* 0x0000000000ff7886 */ /* 0x010fe20000800100 */
[----:B------:R-:W-:Y:S01]  /*1fc0*/  VOTEU.ANY UP1, P0 ;  /* 0x0000000000ff7886 */ /* 0x000fe20000020100 */
[----:B--2---:R-:W-:-:S04]  /*1fd0*/  IMAD.U32 R2, RZ, RZ, UR5 ;  /* 0x00000005ff027e24 */ /* 0x004fc8000f8e00ff */
[----:B------:R-:W-:Y:S01]  /*1fe0*/  @UP1 UIADD3 UR17, UPT, UPT, UR28, 0x18000, URZ ;  /* 0x000180001c111890 */ /* 0x000fe2000fffe0ff */
[----:B------:R-:W-:Y:S01]  /*1ff0*/  VOTEU.ANY UP1, P0 ;  /* 0x0000000000ff7886 */ /* 0x000fe20000020100 */
[----:B------:R-:W-:Y:S06]  /*2000*/  BAR.SYNC.DEFER_BLOCKING 0x0 ;  /* 0x0000000000007b1d */ /* 0x000fec0000010000 */
[----:B------:R2:W-:Y:S01]  /*2010*/  @UP0 UTMALDG.2D [UR12], [UR24] ;  /* 0x0000000c180005b4 */ /* 0x0005e20008008000 */
[----:B------:R-:W-:Y:S01]  /*2020*/  UISETP.NE.U32.AND UP0, UPT, UR22, URZ, UPT ;  /* 0x000000ff1600728c */ /* 0x000fe2000bf05070 */
[----:B------:R-:W-:Y:S06]  /*2030*/  BAR.SYNC.DEFER_BLOCKING 0x0 ;  /* 0x0000000000007b1d */ /* 0x000fec0000010000 */
[----:B------:R2:W-:Y:S02]  /*2040*/  @UP1 UTMALDG.2D [UR16], [UR26] ;  /* 0x000000101a0015b4 */ /* 0x0005e40008008000 */
[----:B------:R-:W-:Y:S06]  /*2050*/  BAR.SYNC.DEFER_BLOCKING 0x0 ;  /* 0x0000000000007b1d */ /* 0x000fec0000010000 */
[----:B------:R-:W4:Y:S02]  /*2060*/  SYNCS.PHASECHK.TRANS64.TRYWAIT P0, [UR28+0x18000], R2 ;  /* 0x01800002ff0075a7 */ /* 0x000f24000800111c */
[----:B--2-4-:R-:W-:Y:S05]  /*2070*/  @!P0 BRA `(.L_x_63) ;  /* 0x0000000800f08947 */ /* 0x014fea0003800000 */
.L_x_80:
        /* <DEDUP_REMOVED lines=11> */
[----:B------:R-:W-:Y:S02]  /*2130*/  UIADD3 UR6, UP0, UPT, UR16, 0x2, URZ ;  /* 0x0000000210067890 */ /* 0x000fe4000ff1e0ff */
[----:B------:R-:W-:Y:S02]  /*2140*/  UIADD3 UR32, UP1, UPT, UR30, 0x80, URZ ;  /* 0x000000801e207890 */ /* 0x000fe4000ff3e0ff */
[----:B------:R-:W-:Y:S02]  /*2150*/  UIADD3 UR34, UP2, UPT, UR16, 0x4, URZ ;  /* 0x0000000410227890 */ /* 0x000fe4000ff5e0ff */
[----:B------:R-:W-:Y:S02]  /*2160*/  UIADD3 UR36, UP3, UPT, UR30, 0x100, URZ ;  /* 0x000001001e247890 */ /* 0x000fe4000ff7e0ff */
[----:B------:R-:W-:-:S02]  /*2170*/  UIADD3.X UR7, UPT, UPT, UR17, URZ, URZ, UP0, !UPT ;  /* 0x000000ff11077290 */ /* 0x000fc400087fe4ff */
[----:B------:R-:W-:Y:S02]  /*2180*/  UIADD3.X UR33, UPT, UPT, UR31, URZ, URZ, UP1, !UPT ;  /* 0x000000ff1f217290 */ /* 0x000fe40008ffe4ff */
[----:B------:R-:W-:Y:S02]  /*2190*/  UIADD3.X UR35, UPT, UPT, UR17, URZ, URZ, UP2, !UPT ;  /* 0x000000ff11237290 */ /* 0x000fe400097fe4ff */
[----:B------:R-:W-:Y:S01]  /*21a0*/  UIADD3.X UR37, UPT, UPT, UR31, URZ, URZ, UP3, !UPT ;  /* 0x000000ff1f257290 */ /* 0x000fe20009ffe4ff */
        /* <DEDUP_REMOVED lines=8> */
[----:B------:R2:W-:Y:S01]  /*2230*/  UTCQMMA gdesc[UR10], gdesc[UR12], tmem[UR23], tmem[UR38], idesc[UR39], UPT ;  /* 0x00ff260c0a0075ea */ /* 0x0005e2000b800317 */
[----:B------:R-:W-:Y:S01]  /*2240*/  UMOV UR44, 0x0 ;  /* 0x00000000002c7882 */ /* 0x000fe20000000000 */
[----:B------:R-:W-:Y:S01]  /*2250*/  UMOV UR45, 0x8110010 ;  /* 0x08110010002d7882 */ /* 0x000fe20000000000 */
[----:B------:R2:W-:Y:S01]  /*2260*/  UTCQMMA gdesc[UR16], gdesc[UR30], tmem[UR23], tmem[UR40], idesc[UR41], UPT ;  /* 0x00ff281e100075ea */ /* 0x0005e2000b800317 */
[----:B------:R2:W-:Y:S01]  /*2270*/  UTCQMMA gdesc[UR6], gdesc[UR32], tmem[UR23], tmem[UR42], idesc[UR43], UPT ;  /* 0x00ff2a20060075ea */ /* 0x0005e2000b800317 */
[----:B------:R2:W-:Y:S01]  /*2280*/  UTCQMMA gdesc[UR34], gdesc[UR36], tmem[UR23], tmem[UR44], idesc[UR45], UPT ;  /* 0x00ff2c24220075ea */ /* 0x0005e2000b800317 */
[----:B------:R-:W-:Y:S01]  /*2290*/  NOP ;  /* 0x0000000000007918 */ /* 0x000fe20000000000 */
.L_x_64:
[----:B------:R-:W-:Y:S01]  /*22a0*/  ELECT P0, URZ, PT ;  /* 0x0000000000ff782f */ /* 0x000fe20003800000 */
[----:B--2---:R-:W-:-:S03]  /*22b0*/  UIADD3 UR6, UPT, UPT, UR28, 0x18020, URZ ;  /* 0x000180201c067890 */ /* 0x004fc6000fffe0ff */
[----:B------:R-:W-:Y:S01]  /*22c0*/  ISETP.LT.U32.AND P0, PT, R68, 0x20, P0 ;  /* 0x000000204400780c */ /* 0x000fe20000701070 */
[----:B------:R-:W-:-:S12]  /*22d0*/  UMOV UR7, URZ ;  /* 0x000000ff00077c82 */ /* 0x000fd80008000000 */
[----:B------:R-:W-:Y:S01]  /*22e0*/  VOTEU.ANY UP0, P0 ;  /* 0x0000000000ff7886 */ /* 0x000fe20000000100 */
[----:B------:R-:W-:-:S04]  /*22f0*/  VOTEU.ANY UP1, P0 ;  /* 0x0000000000ff7886 */ /* 0x000fc80000020100 */
[----:B------:R-:W-:Y:S02]  /*2300*/  @UP0 UMOV UR6, UR6 ;  /* 0x0000000600060c82 */ /* 0x000fe40008000000 */
[----:B------:R2:W-:Y:S01]  /*2310*/  @UP1 UTCBAR [UR6], URZ ;  /* 0x000000ff060013e9 */ /* 0x0005e200080000ff */
[----:B------:R-:W-:Y:S06]  /*2320*/  BAR.SYNC.DEFER_BLOCKING 0x0 ;  /* 0x0000000000007b1d */ /* 0x000fec0000010000 */
[----:B------:R-:W4:Y:S02]  /*2330*/  SYNCS.PHASECHK.TRANS64.TRYWAIT P0, [UR28+0x18020], R2 ;  /* 0x01802002ff0075a7 */ /* 0x000f24000800111c */
[----:B--2-4-:R-:W-:Y:S05]  /*2340*/  @!P0 BRA `(.L_x_65) ;  /* 0x0000000800488947 */ /* 0x014fea0003800000 */
.L_x_81:
[----:B------:R-:W-:Y:S02]  /*2350*/  UIADD3 UR9, UPT, UPT, UR9, 0x1, URZ ;  /* 0x0000000109097890 */ /* 0x000fe4000fffe0ff */
[----:B------:R-:W-:Y:S02]  /*2360*/  UIADD3 UR14, UPT, UPT, UR14, 0x80, URZ ;  /* 0x000000800e0e7890 */ /* 0x000fe4000fffe0ff */
[----:B------:R-:W-:-:S04]  /*2370*/  UISETP.NE.U32.AND UP0, UPT, UR9, 0x4, UPT ;  /* 0x000000040900788c */ /* 0x000fc8000bf05070 */
[----:B------:R-:W-:Y:S02]  /*2380*/  USEL UR5, URZ, 0x1, UP0 ;  /* 0x00000001ff057887 */ /* 0x000fe40008000000 */
[----:B------:R-:W-:Y:S02]  /*2390*/  USEL UR9, UR9, URZ, UP0 ;  /* 0x000000ff09097287 */ /* 0x000fe40008000000 */
[----:B-1----:R-:W-:Y:S02]  /*23a0*/  UISETP.GE.AND UP0, UPT, UR14, UR29, UPT ;  /* 0x0000001d0e00728c */ /* 0x002fe4000bf06270 */
[----:B------:R-:W-:-:S07]  /*23b0*/  ULOP3.LUT UR4, UR4, UR5, URZ, 0x3c, !UPT ;  /* 0x0000000504047292 */ /* 0x000fce000f8e3cff */
[----:B------:R-:W-:Y:S05]  /*23c0*/  BRA.U !UP0, `(.L_x_66) ;  /* 0xfffffff908b47547 */ /* 0x000fea000b83ffff */
.L_x_59:
[----:B--2-4-:R-:W-:Y:S06]  /*23d0*/  BAR.SYNC.DEFER_BLOCKING 0x0 ;  /* 0x0000000000007b1d */ /* 0x014fec0000010000 */
[----:B------:R-:W-:Y:S04]  /*23e0*/  BSSY.RECONVERGENT B3, `(.L_x_67) ;  /* 0x0000004000037945 */ /* 0x000fe80003800200 */
[----:B------:R-:W-:Y:S05]  /*23f0*/  @P3 BRA `(.L_x_68) ;  /* 0x0000000000083947 */ /* 0x000fea0003800000 */
[----:B------:R-:W1:Y:S02]  /*2400*/  SYNCS.CCTL.IV [UR8+0x18000] ;  /* 0x01800000ff0079b1 */ /* 0x000e640008000008 */
[----:B-1----:R-:W1:Y:S02]  /*2410*/  SYNCS.CCTL.IV [UR8+0x18020] ;  /* 0x01802000ff0079b1 */ /* 0x002e640008000008 */
.L_x_68:
[----:B------:R-:W-:Y:S05]  /*2420*/  BSYNC.RECONVERGENT B3 ;  /* 0x0000000000037941 */ /* 0x000fea0003800200 */
.L_x_67:
[----:B-1----:R-:W-:Y:S06]  /*2430*/  BAR.SYNC.DEFER_BLOCKING 0x0 ;  /* 0x0000000000007b1d */ /* 0x002fec0000010000 */
[----:B------:R-:W-:Y:S04]  /*2440*/  BSSY.RECONVERGENT B3, `(.L_x_69) ;  /* 0x0000004000037945 */ /* 0x000fe80003800200 */
[----:B------:R-:W-:Y:S05]  /*2450*/  @P3 BRA `(.L_x_70) ;  /* 0x0000000000083947 */ /* 0x000fea0003800000 */
[----:B------:R-:W1:Y:S02]  /*2460*/  SYNCS.CCTL.IV [UR8+0x18008] ;  /* 0x01800800ff0079b1 */ /* 0x000e640008000008 */
[----:B-1----:R-:W1:Y:S02]  /*2470*/  SYNCS.CCTL.IV [UR8+0x18028] ;  /* 0x01802800ff0079b1 */ /* 0x002e640008000008 */
.L_x_70:
[----:B------:R-:W-:Y:S05]  /*2480*/  BSYNC.RECONVERGENT B3 ;  /* 0x0000000000037941 */ /* 0x000fea0003800200 */
.L_x_69:
[----:B-1----:R-:W-:Y:S06]  /*2490*/  BAR.SYNC.DEFER_BLOCKING 0x0 ;  /* 0x0000000000007b1d */ /* 0x002fec0000010000 */
[----:B------:R-:W-:Y:S04]  /*24a0*/  BSSY.RECONVERGENT B3, `(.L_x_71) ;  /* 0x0000004000037945 */ /* 0x000fe80003800200 */
[----:B------:R-:W-:Y:S05]  /*24b0*/  @P3 BRA `(.L_x_72) ;  /* 0x0000000000083947 */ /* 0x000fea0003800000 */
[----:B------:R-:W1:Y:S02]  /*24c0*/  SYNCS.CCTL.IV [UR8+0x18010] ;  /* 0x01801000ff0079b1 */ /* 0x000e640008000008 */
[----:B-1----:R-:W1:Y:S02]  /*24d0*/  SYNCS.CCTL.IV [UR8+0x18030] ;  /* 0x01803000ff0079b1 */ /* 0x002e640008000008 */
.L_x_72:
[----:B------:R-:W-:Y:S05]  /*24e0*/  BSYNC.RECONVERGENT B3 ;  /* 0x0000000000037941 */ /* 0x000fea0003800200 */
.L_x_71:
[----:B-1----:R-:W-:Y:S06]  /*24f0*/  BAR.SYNC.DEFER_BLOCKING 0x0 ;  /* 0x0000000000007b1d */ /* 0x002fec0000010000 */
[----:B------:R-:W-:Y:S04]  /*2500*/  BSSY.RECONVERGENT B3, `(.L_x_73) ;  /* 0x0000004000037945 */ /* 0x000fe80003800200 */
[----:B------:R-:W-:Y:S05]  /*2510*/  @P3 BRA `(.L_x_74) ;  /* 0x0000000000083947 */ /* 0x000fea0003800000 */
[----:B------:R-:W1:Y:S02]  /*2520*/  SYNCS.CCTL.IV [UR8+0x18018] ;  /* 0x01801800ff0079b1 */ /* 0x000e640008000008 */
[----:B-1----:R-:W1:Y:S02]  /*2530*/  SYNCS.CCTL.IV [UR8+0x18038] ;  /* 0x01803800ff0079b1 */ /* 0x002e640008000008 */
.L_x_74:
[----:B------:R-:W-:Y:S05]  /*2540*/  BSYNC.RECONVERGENT B3 ;  /* 0x0000000000037941 */ /* 0x000fea0003800200 */
.L_x_73:
[----:B------:R-:W-:Y:S01]  /*2550*/  USHF.L.U32 UR22, UR22, 0x15, URZ ;  /* 0x0000001516167899 */ /* 0x000fe200080006ff */
[C---:B------:R-:W-:Y:S01]  /*2560*/  IMAD.SHL.U32 R2, R0.reuse, 0x40, RZ ;  /* 0x0000004000027824 */ /* 0x040fe200078e00ff */
[----:B------:R-:W-:Y:S01]  /*2570*/  ELECT P0, URZ, PT ;  /* 0x0000000000ff782f */ /* 0x000fe20003800000 */
[----:B------:R-:W-:Y:S01]  /*2580*/  IMAD.SHL.U32 R3, R0, 0x8, RZ ;  /* 0x0000000800037824 */ /* 0x000fe200078e00ff */
[----:B------:R-:W-:Y:S02]  /*2590*/  ULOP3.LUT UR22, UR22, 0x600000, URZ, 0xc0, !UPT ;  /* 0x0060000016167892 */ /* 0x000fe4000f8ec0ff */
[----:B------:R-:W-:Y:S01]  /*25a0*/  LOP3.LUT R0, R2, 0x1fc0, RZ, 0xc0, !PT ;  /* 0x00001fc002007812 */ /* 0x000fe200078ec0ff */
[----:B------:R-:W-:Y:S01]  /*25b0*/  UMOV UR9, UR18 ;  /* 0x0000001200097c82 */ /* 0x000fe20008000000 */
[----:B------:R-:W-:Y:S01]  /*25c0*/  UIADD3 UR22, UPT, UPT, UR23, UR22, URZ ;  /* 0x0000001617167290 */ /* 0x000fe2000fffe0ff */
[----:B------:R-:W-:Y:S01]  /*25d0*/  ISETP.LT.U32.AND P0, PT, R68, 0x20, P0 ;  /* 0x000000204400780c */ /* 0x000fe20000701070 */
[----:B------:R-:W-:Y:S01]  /*25e0*/  UMOV UR10, UR15 ;  /* 0x0000000f000a7c82 */ /* 0x000fe20008000000 */
[----:B------:R-:W-:-:S04]  /*25f0*/  LOP3.LUT R0, R0, 0x30, R3, 0xf8, !PT ;  /* 0x0000003000007812 */ /* 0x000fc800078ef803 */
[C---:B------:R-:W-:Y:S02]  /*2600*/  LOP3.LUT R2, R0.reuse, 0x10, RZ, 0x3c, !PT ;  /* 0x0000001000027812 */ /* 0x040fe400078e3cff */
[----:B---3--:R-:W2:Y:S01]  /*2610*/  LDTM.x64 R4, tmem[UR22] ;  /* 0x00000016000479ee */ /* 0x008ea20008340000 */
[----:B------:R-:W-:Y:S01]  /*2620*/  LOP3.LUT R3, R0, 0x20, RZ, 0x3c, !PT ;  /* 0x0000002000037812 */ /* 0x000fe200078e3cff */
[----:B------:R-:W-:-:S03]  /*2630*/  NOP ;  /* 0x0000000000007918 */ /* 0x000fc60000000000 */
[----:B--2---:R-:W-:Y:S01]  /*2640*/  VOTEU.ANY UP1, P0 ;  /* 0x0000000000ff7886 */ /* 0x004fe20000020100 */
[----:B------:R-:W-:Y:S01]  /*2650*/  VOTEU.ANY UP0, P0 ;  /* 0x0000000000ff7886 */ /* 0x000fe20000000100 */
[----:B------:R-:W-:Y:S02]  /*2660*/  F2FP.SATFINITE.E4M3.F32.PACK_AB_MERGE_C R6, R7, R6, RZ ;  /* 0x000000060706723e */ /* 0x000fe400048070ff */
[----:B------:R-:W-:Y:S02]  /*2670*/  F2FP.SATFINITE.E4M3.F32.PACK_AB_MERGE_C R10, R11, R10, RZ ;  /* 0x0000000a0b0a723e */ /* 0x000fe400048070ff */
[----:B------:R-:W-:Y:S02]  /*2680*/  F2FP.SATFINITE.E4M3.F32.PACK_AB_MERGE_C R14, R15, R14, RZ ;  /* 0x0000000e0f0e723e */ /* 0x000fe400048070ff */
[----:B------:R-:W-:Y:S02]  /*2690*/  F2FP.SATFINITE.E4M3.F32.PACK_AB_MERGE_C R7, R19, R18, RZ ;  /* 0x000000121307723e */ /* 0x000fe400048070ff */
[----:B------:R-:W-:-:S02]  /*26a0*/  F2FP.SATFINITE.E4M3.F32.PACK_AB_MERGE_C R22, R23, R22, RZ ;  /* 0x000000161716723e */ /* 0x000fc400048070ff */
[----:B------:R-:W-:Y:S02]  /*26b0*/  F2FP.SATFINITE.E4M3.F32.PACK_AB_MERGE_C R26, R27, R26, RZ ;  /* 0x0000001a1b1a723e */ /* 0x000fe400048070ff */
        /* <DEDUP_REMOVED lines=10> */
[----:B------:R-:W-:-:S02]  /*2760*/  F2FP.SATFINITE.E4M3.F32.PACK_AB_MERGE_C R4, R5, R4, R6 ;  /* 0x000000040504723e */ /* 0x000fc40004807006 */
[----:B------:R-:W-:Y:S02]  /*2770*/  F2FP.SATFINITE.E4M3.F32.PACK_AB_MERGE_C R5, R9, R8, R10 ;  /* 0x000000080905723e */ /* 0x000fe4000480700a */
[----:B------:R-:W-:Y:S02]  /*2780*/  F2FP.SATFINITE.E4M3.F32.PACK_AB_MERGE_C R6, R13, R12, R14 ;  /* 0x0000000c0d06723e */ /* 0x000fe4000480700e */
[----:B------:R-:W-:Y:S02]  /*2790*/  F2FP.SATFINITE.E4M3.F32.PACK_AB_MERGE_C R7, R17, R16, R7 ;  /* 0x000000101107723e */ /* 0x000fe40004807007 */
[----:B------:R-:W-:Y:S02]  /*27a0*/  F2FP.SATFINITE.E4M3.F32.PACK_AB_MERGE_C R20, R21, R20, R22 ;  /* 0x000000141514723e */ /* 0x000fe40004807016 */
[----:B------:R-:W-:Y:S01]  /*27b0*/  F2FP.SATFINITE.E4M3.F32.PACK_AB_MERGE_C R21, R25, R24, R26 ;  /* 0x000000181915723e */ /* 0x000fe2000480701a */
[----:B-1----:R1:W-:Y:S01]  /*27c0*/  STS.128 [R0+UR8], R4 ;  /* 0x0000000400007988 */ /* 0x0023e20008000c08 */
[----:B------:R-:W-:-:S02]  /*27d0*/  F2FP.SATFINITE.E4M3.F32.PACK_AB_MERGE_C R22, R29, R28, R30 ;  /* 0x0000001c1d16723e */ /* 0x000fc4000480701e */
[----:B------:R-:W-:Y:S02]  /*27e0*/  F2FP.SATFINITE.E4M3.F32.PACK_AB_MERGE_C R23, R33, R32, R23 ;  /* 0x000000202117723e */ /* 0x000fe40004807017 */
[----:B------:R-:W-:Y:S02]  /*27f0*/  F2FP.SATFINITE.E4M3.F32.PACK_AB_MERGE_C R36, R37, R36, R38 ;  /* 0x000000242524723e */ /* 0x000fe40004807026 */
[----:B------:R-:W-:Y:S01]  /*2800*/  F2FP.SATFINITE.E4M3.F32.PACK_AB_MERGE_C R37, R41, R40, R42 ;  /* 0x000000282925723e */ /* 0x000fe2000480702a */
[----:B------:R1:W-:Y:S01]  /*2810*/  STS.128 [R2+UR8], R20 ;  /* 0x0000001402007988 */ /* 0x0003e20008000c08 */
[----:B------:R-:W-:Y:S02]  /*2820*/  F2FP.SATFINITE.E4M3.F32.PACK_AB_MERGE_C R38, R45, R44, R46 ;  /* 0x0000002c2d26723e */ /* 0x000fe4000480702e */
[----:B------:R-:W-:Y:S02]  /*2830*/  F2FP.SATFINITE.E4M3.F32.PACK_AB_MERGE_C R39, R49, R48, R50 ;  /* 0x000000303127723e */ /* 0x000fe40004807032 */
[----:B------:R-:W-:-:S02]  /*2840*/  F2FP.SATFINITE.E4M3.F32.PACK_AB_MERGE_C R52, R53, R52, R54 ;  /* 0x000000343534723e */ /* 0x000fc40004807036 */
[----:B------:R-:W-:Y:S01]  /*2850*/  F2FP.SATFINITE.E4M3.F32.PACK_AB_MERGE_C R53, R57, R56, R58 ;  /* 0x000000383935723e */ /* 0x000fe2000480703a */
[----:B------:R1:W-:Y:S01]  /*2860*/  STS.128 [R3+UR8], R36 ;  /* 0x0000002403007988 */ /* 0x0003e20008000c08 */
[----:B------:R-:W-:Y:S02]  /*2870*/  F2FP.SATFINITE.E4M3.F32.PACK_AB_MERGE_C R54, R61, R60, R62 ;  /* 0x0000003c3d36723e */ /* 0x000fe4000480703e */
[----:B------:R-:W-:Y:S02]  /*2880*/  F2FP.SATFINITE.E4M3.F32.PACK_AB_MERGE_C R55, R65, R64, R66 ;  /* 0x000000404137723e */ /* 0x000fe40004807042 */
[----:B------:R-:W-:-:S05]  /*2890*/  LOP3.LUT R8, R0, 0x30, RZ, 0x3c, !PT ;  /* 0x0000003000087812 */ /* 0x000fca00078e3cff */
[----:B------:R1:W-:Y:S01]  /*28a0*/  STS.128 [R8+UR8], R52 ;  /* 0x0000003408007988 */ /* 0x0003e20008000c08 */
[----:B------:R2:W-:Y:S06]  /*28b0*/  MEMBAR.ALL.CTA ;  /* 0x0000000000007992 */ /* 0x0005ec0000008000 */
[----:B--2---:R-:W2:Y:S02]  /*28c0*/  FENCE.VIEW.ASYNC.S ;  /* 0x00000000000073c6 */ /* 0x004ea40000000000 */
[----:B--2---:R-:W-:Y:S06]  /*28d0*/  BAR.SYNC.DEFER_BLOCKING 0x0 ;  /* 0x0000000000007b1d */ /* 0x004fec0000010000 */
[----:B------:R1:W-:Y:S01]  /*28e0*/  @UP1 UTMASTG.2D [UR8], [UR20] ;  /* 0x00000008140013b5 */ /* 0x0003e20008008000 */
[----:B------:R0:W-:Y:S01]  /*28f0*/  UTMACMDFLUSH ;  /* 0x00000000000079b7 */ /* 0x0001e20000000000 */
[----:B------:R-:W-:-:S04]  /*2900*/  DEPBAR.LE SB0, 0x0 ;  /* 0x000080000000791a */ /* 0x000fc80000000000 */
[----:B------:R-:W-:Y:S08]  /*2910*/  BAR.SYNC.DEFER_BLOCKING 0x0 ;  /* 0x0000000000007b1d */ /* 0x000ff00000010000 */
[----:B------:R-:W-:Y:S06]  /*2920*/  BAR.SYNC.DEFER_BLOCKING 0x0 ;  /* 0x0000000000007b1d */ /* 0x000fec0000010000 */
[----:B-1----:R-:W-:Y:S05]  /*2930*/  @P2 BRA `(.L_x_75) ;  /* 0x0000000000a02947 */ /* 0x002fea0003800000 */
[----:B------:R-:W1:Y:S01]  /*2940*/  S2UR UR5, SR_CgaCtaId ;  /* 0x00000000000579c3 */ /* 0x000e620000008800 */
[----:B------:R-:W-:Y:S01]  /*2950*/  NOP ;  /* 0x0000000000007918 */ /* 0x000fe20000000000 */
[----:B------:R-:W-:Y:S01]  /*2960*/  UMOV UR4, 0x50 ;  /* 0x0000005000047882 */ /* 0x000fe20000000000 */
[----:B------:R-:W-:Y:S02]  /*2970*/  IMAD.U32 R0, RZ, RZ, UR23 ;  /* 0x00000017ff007e24 */ /* 0x000fe4000f8e00ff */
[----:B------:R-:W-:Y:S02]  /*2980*/  IMAD.MOV.U32 R3, RZ, RZ, 0x3 ;  /* 0x00000003ff037424 */ /* 0x000fe400078e00ff */
[----:B------:R-:W-:Y:S01]  /*2990*/  IMAD.MOV.U32 R7, RZ, RZ, 0x1 ;  /* 0x00000001ff077424 */ /* 0x000fe200078e00ff */
[----:B------:R-:W-:-:S04]  /*29a0*/  LOP3.LUT R0, R0, 0xffff, RZ, 0xc0, !PT ;  /* 0x0000ffff00007812 */ /* 0x000fc800078ec0ff */
[----:B------:R-:W-:-:S05]  /*29b0*/  SHF.R.U32.HI R0, RZ, 0x5, R0 ;  /* 0x00000005ff007819 */ /* 0x000fca0000011600 */
[----:B------:R-:W-:Y:S01]  /*29c0*/  VIADD R2, R0, 0x10 ;  /* 0x0000001000027836 */ /* 0x000fe20000000000 */
[----:B------:R-:W-:Y:S01]  /*29d0*/  SHF.L.U32 R0, R3, R0, RZ ;  /* 0x0000000003007219 */ /* 0x000fe200000006ff */
[----:B-1----:R-:W-:-:S03]  /*29e0*/  ULEA UR6, UR5, UR4, 0x18 ;  /* 0x0000000405067291 */ /* 0x002fc6000f8ec0ff */
[----:B------:R-:W-:-:S04]  /*29f0*/  SHF.L.U32 R3, R7, R2, RZ ;  /* 0x0000000207037219 */ /* 0x000fc800000006ff */
[----:B------:R-:W-:Y:S02]  /*2a00*/  LOP3.LUT R0, R3, R0, RZ, 0xfc, !PT ;  /* 0x0000000003007212 */ /* 0x000fe400078efcff */
[----:B------:R-:W1:Y:S02]  /*2a10*/  LDS R5, [UR6] ;  /* 0x00000006ff057984 */ /* 0x000e640008000800 */
[C---:B------:R-:W-:Y:S02]  /*2a20*/  LOP3.LUT R2, R0.reuse, 0xffff, RZ, 0xc0, !PT ;  /* 0x0000ffff00027812 */ /* 0x040fe400078ec0ff */
[----:B-1----:R-:W-:-:S04]  /*2a30*/  LOP3.LUT R3, R0, 0xffff, R5, 0x80, !PT ;  /* 0x0000ffff00037812 */ /* 0x002fc800078e8005 */
[----:B------:R-:W-:-:S13]  /*2a40*/  ISETP.NE.AND P0, PT, R3, R2, PT ;  /* 0x000000020300720c */ /* 0x000fda0003f05270 */
[----:B------:R-:W-:Y:S05]  /*2a50*/  @P0 BRA `(.L_x_76) ;  /* 0x0000000000500947 */ /* 0x000fea0003800000 */
[----:B------:R-:W-:Y:S02]  /*2a60*/  SHF.R.U32.HI R5, RZ, 0x10, R5 ;  /* 0x00000010ff057819 */ /* 0x000fe40000011605 */
[----:B------:R-:W-:-:S04]  /*2a70*/  SHF.R.U32.HI R2, RZ, 0x10, R0 ;  /* 0x00000010ff027819 */ /* 0x000fc80000011600 */
[----:B------:R-:W-:-:S04]  /*2a80*/  LOP3.LUT R5, R5, R2, RZ, 0xc0, !PT ;  /* 0x0000000205057212 */ /* 0x000fc800078ec0ff */
[----:B------:R-:W-:-:S13]  /*2a90*/  ISETP.NE.AND P0, PT, R5, R2, PT ;  /* 0x000000020500720c */ /* 0x000fda0003f05270 */
[----:B------:R-:W-:Y:S05]  /*2aa0*/  @P0 BRA `(.L_x_77) ;  /* 0x0000000000300947 */ /* 0x000fea0003800000 */
[----:B------:R-:W-:Y:S01]  /*2ab0*/  R2UR UR4, R0 ;  /* 0x00000000000472ca */ /* 0x000fe200000e0000 */
[----:B------:R-:W-:Y:S01]  /*2ac0*/  VOTEU.ANY UR5, UPT, PT ;  /* 0x0000000000057886 */ /* 0x000fe200038e0100 */
[----:B------:R-:W1:Y:S01]  /*2ad0*/  S2R R0, SR_LANEID ;  /* 0x0000000000007919 */ /* 0x000e620000000000 */
[----:B------:R-:W-:-:S10]  /*2ae0*/  UFLO.U32 UR5, UR5 ;  /* 0x00000005000572bd */ /* 0x000fd400080e0000 */
[----:B------:R-:W-:-:S06]  /*2af0*/  ULOP3.LUT UR4, URZ, UR4, URZ, 0x33, !UPT ;  /* 0x00000004ff047292 */ /* 0x000fcc000f8e33ff */
[----:B------:R-:W-:-:S04]  /*2b00*/  IMAD.U32 R2, RZ, RZ, UR4 ;  /* 0x00000004ff027e24 */ /* 0x000fc8000f8e00ff */
[----:B------:R-:W2:Y:S02]  /*2b10*/  REDUX UR7, R2 ;  /* 0x00000000020773c4 */ /* 0x000ea40000000000 */
[----:B------:R3:W-:Y:S01]  /*2b20*/  UTCATOMSWS.AND URZ, UR4 ;  /* 0x0000000400ff79e3 */ /* 0x0007e20008000000 */
[----:B-1----:R-:W-:Y:S01]  /*2b30*/  ISETP.EQ.U32.AND P0, PT, R0, UR5, PT ;  /* 0x0000000500007c0c */ /* 0x002fe2000bf02070 */
[----:B--2---:R-:W-:-:S12]  /*2b40*/  IMAD.U32 R0, RZ, RZ, UR7 ;  /* 0x00000007ff007e24 */ /* 0x004fd8000f8e00ff */
[----:B------:R3:W-:Y:S01]  /*2b50*/  @P0 ATOMS.AND RZ, [UR6], R0 ;  /* 0x00000000ffff098c */ /* 0x0007e2000a800006 */
[----:B------:R-:W-:Y:S05]  /*2b60*/  BRA `(.L_x_75) ;  /* 0x0000000000147947 */ /* 0x000fea0003800000 */
.L_x_77:
[----:B------:R-:W-:-:S07]  /*2b70*/  MOV R2, 0x2b90 ;  /* 0x00002b9000027802 */ /* 0x000fce0000000f00 */
[----:B------:R-:W-:Y:S05]  /*2b80*/  CALL.REL.NOINC `($__internal_0_$__cuda_sm10x_tcgen05_guardrail_trap_col_being_dealloced_not_returned_by_alloc) ;  /* 0x0000000000447944 */ /* 0x000fea0003c00000 */
[----:B------:R-:W-:Y:S05]  /*2b90*/  BRA `(.L_x_75) ;  /* 0x0000000000087947 */ /* 0x000fea0003800000 */
.L_x_76:
[----:B------:R-:W-:-:S07]  /*2ba0*/  MOV R2, 0x2bc0 ;  /* 0x00002bc000027802 */ /* 0x000fce0000000f00 */
[----:B------:R-:W-:Y:S05]  /*2bb0*/  CALL.REL.NOINC `($__internal_2_$__cuda_sm10x_tcgen05_guardrail_trap_unallocated_columns_being_dealloced) ;  /* 0x0000000000507944 */ /* 0x000fea0003c00000 */
.L_x_75:
[----:B------:R-:W-:Y:S01]  /*2bc0*/  NOP ;  /* 0x0000000000007918 */ /* 0x000fe20000000000 */
[----:B---3--:R-:W-:Y:S05]  /*2bd0*/  EXIT ;  /* 0x000000000000794d */ /* 0x008fea0003800000 */
.L_x_60:
[----:B------:R-:W1:Y:S02]  /*2be0*/  SYNCS.PHASECHK.TRANS64.TRYWAIT P0, [UR8+0x18000], RZ ;  /* 0x018000ffff0075a7 */ /* 0x000e640008001108 */
[----:B-1----:R-:W-:Y:S05]  /*2bf0*/  @!P0 BRA `(.L_x_60) ;  /* 0xfffffffc00f88947 */ /* 0x002fea000383ffff */
[----:B------:R-:W-:Y:S05]  /*2c00*/  BRA `(.L_x_78) ;  /* 0xffffffec00e87947 */ /* 0x000fea000383ffff */
.L_x_62:
[----:B------:R-:W1:Y:S02]  /*2c10*/  SYNCS.PHASECHK.TRANS64.TRYWAIT P1, [UR8+0x18020], RZ ;  /* 0x018020ffff0075a7 */ /* 0x000e640008021108 */
[----:B-1----:R-:W-:Y:S05]  /*2c20*/  @!P1 BRA `(.L_x_62) ;  /* 0xfffffffc00f89947 */ /* 0x002fea000383ffff */
[----:B------:R-:W-:Y:S05]  /*2c30*/  BRA `(.L_x_79) ;  /* 0xfffffff000847947 */ /* 0x000fea000383ffff */
.L_x_63:
[----:B------:R-:W2:Y:S02]  /*2c40*/  SYNCS.PHASECHK.TRANS64.TRYWAIT P0, [UR28+0x18000], R2 ;  /* 0x01800002ff0075a7 */ /* 0x000ea4000800111c */
[----:B--2---:R-:W-:Y:S05]  /*2c50*/  @!P0 BRA `(.L_x_63) ;  /* 0xfffffffc00f88947 */ /* 0x004fea000383ffff */
[----:B------:R-:W-:Y:S05]  /*2c60*/  BRA `(.L_x_80) ;  /* 0xfffffff400047947 */ /* 0x000fea000383ffff */
.L_x_65:
[----:B------:R-:W2:Y:S02]  /*2c70*/  SYNCS.PHASECHK.TRANS64.TRYWAIT P0, [UR28+0x18020], R2 ;  /* 0x01802002ff0075a7 */ /* 0x000ea4000800111c */
[----:B--2---:R-:W-:Y:S05]  /*2c80*/  @!P0 BRA `(.L_x_65) ;  /* 0xfffffffc00f88947 */ /* 0x004fea000383ffff */
[----:B------:R-:W-:Y:S05]  /*2c90*/  BRA `(.L_x_81) ;  /* 0xfffffff400ac7947 */ /* 0x000fea000383ffff */
        .weak           $__internal_0_$__cuda_sm10x_tcgen05_guardrail_trap_col_being_dealloced_not_returned_by_alloc
        .type           $__internal_0_$__cuda_sm10x_tcgen05_guardrail_trap_col_being_dealloced_not_returned_by_alloc,@function
        .size           $__internal_0_$__cuda_sm10x_tcgen05_guardrail_trap_col_being_dealloced_not_returned_by_alloc,($__internal_1_$__cuda_sm10x_tcgen05_guardrail_trap_phase_invalid_during_alloc - $__internal_0_$__cuda_sm10x_tcgen05_guardrail_trap_col_being_dealloced_not_returned_by_alloc)
$__internal_0_$__cuda_sm10x_tcgen05_guardrail_trap_col_being_dealloced_not_returned_by_alloc:
[----:B------:R-:W-:Y:S05]  /*2ca0*/  BPT.TRAP 0x1 ;  /* 0x000000040000795c */ /* 0x000fea0000300000 */
[----:B------:R-:W-:-:S04]  /*2cb0*/  IMAD.MOV.U32 R3, RZ, RZ, 0x0 ;  /* 0x00000000ff037424 */ /* 0x000fc800078e00ff */
[----:B------:R-:W-:Y:S05]  /*2cc0*/  RET.REL.NODEC R2 `(gluon_tcgen05) ;  /* 0xffffffd002cc7950 */ /* 0x000fea0003c3ffff */
        .weak           $__internal_1_$__cuda_sm10x_tcgen05_guardrail_trap_phase_invalid_during_alloc
        .type           $__internal_1_$__cuda_sm10x_tcgen05_guardrail_trap_phase_invalid_during_alloc,@function
        .size           $__internal_1_$__cuda_sm10x_tcgen05_guardrail_trap_phase_invalid_during_alloc,($__internal_2_$__cuda_sm10x_tcgen05_guardrail_trap_unallocated_columns_being_dealloced - $__internal_1_$__cuda_sm10x_tcgen05_guardrail_trap_phase_invalid_during_alloc)
$__internal_1_$__cuda_sm10x_tcgen05_guardrail_trap_phase_invalid_during_alloc:
[----:B------:R-:W-:Y:S05]  /*2cd0*/  BPT.TRAP 0x1 ;  /* 0x000000040000795c */ /* 0x000fea0000300000 */
[----:B------:R-:W-:-:S04]  /*2ce0*/  IMAD.MOV.U32 R3, RZ, RZ, 0x0 ;  /* 0x00000000ff037424 */ /* 0x000fc800078e00ff */
[----:B------:R-:W-:Y:S05]  /*2cf0*/  RET.REL.NODEC R2 `(gluon_tcgen05) ;  /* 0xffffffd002c07950 */ /* 0x000fea0003c3ffff */
        .weak           $__internal_2_$__cuda_sm10x_tcgen05_guardrail_trap_unallocated_columns_being_dealloced
        .type           $__internal_2_$__cuda_sm10x_tcgen05_guardrail_trap_unallocated_columns_being_dealloced,@function
        .size           $__internal_2_$__cuda_sm10x_tcgen05_guardrail_trap_unallocated_columns_being_dealloced,(.L_x_85 - $__internal_2_$__cuda_sm10x_tcgen05_guardrail_trap_unallocated_columns_being_dealloced)
$__internal_2_$__cuda_sm10x_tcgen05_guardrail_trap_unallocated_columns_being_dealloced:
[----:B------:R-:W-:Y:S05]  /*2d00*/  BPT.TRAP 0x1 ;  /* 0x000000040000795c */ /* 0x000fea0000300000 */
[----:B------:R-:W-:-:S04]  /*2d10*/  IMAD.MOV.U32 R3, RZ, RZ, 0x0 ;  /* 0x00000000ff037424 */ /* 0x000fc800078e00ff */
[----:B------:R-:W-:Y:S05]  /*2d20*/  RET.REL.NODEC R2 `(gluon_tcgen05) ;  /* 0xffffffd002b47950 */ /* 0x000fea0003c3ffff */
.L_x_82:
[----:B------:R-:W-:-:S00]  /*2d30*/  BRA `(.L_x_82) ;  /* 0xfffffffc00fc7947 */ /* 0x000fc0000383ffff */
[----:B------:R-:W-:-:S00]  /*2d40*/  NOP ;  /* 0x0000000000007918 */ /* 0x000fc00000000000 */
        /* <DEDUP_REMOVED lines=11> */
.L_x_85:


//--------------------- .nv.shared.gluon_tcgen05  --------------------------
	.section	.nv.shared.gluon_tcgen05,"aw",@nobits
	.sectionflags	@""
	.align	16
	.zero		1024


//--------------------- .nv.shared.reserved.0     --------------------------
	.section	.nv.shared.reserved.0,"aw",@nobits
	.align	8
	.weak		__nv_reservedSMEM_offset_0_alias
	.size		__nv_reservedSMEM_offset_0_alias, 0, 64
	.other		__nv_reservedSMEM_offset_0_alias,@"STO_CUDA_RESERVED_SHARED STV_DEFAULT"
__nv_reservedSMEM_offset_0_alias:
	.zero		0
.nv.shared.reserved.0:
	.zero		64
	.weak		__nv_reservedSMEM_allocation_phase
	.type		__nv_reservedSMEM_allocation_phase,@object
	.size		__nv_reservedSMEM_allocation_phase,(.L_0 - __nv_reservedSMEM_allocation_phase)
__nv_reservedSMEM_allocation_phase:
	.zero		1
.L_0:
	.zero		7
	.weak		__nv_reservedSMEM_devtool_atexit_pc
	.type		__nv_reservedSMEM_devtool_atexit_pc,@object
	.size		__nv_reservedSMEM_devtool_atexit_pc,(__nv_reservedSMEM_allocation_mask - __nv_reservedSMEM_devtool_atexit_pc)
__nv_reservedSMEM_devtool_atexit_pc:
	.zero		8
	.weak		__nv_reservedSMEM_allocation_mask
	.type		__nv_reservedSMEM_allocation_mask,@object
	.size		__nv_reservedSMEM_allocation_mask,(.L_2 - __nv_reservedSMEM_allocation_mask)
__nv_reservedSMEM_allocation_mask:
	.zero		4
.L_2:


//--------------------- .nv.constant0.gluon_tcgen05 --------------------------
	.section	.nv.constant0.gluon_tcgen05,"a",@progbits
	.sectionflags	@""
	.align	4
.nv.constant0.gluon_tcgen05:
	.zero		976


//--------------------- SYMBOLS --------------------------

	.type		.nv.reservedSmem.offset0,@object
	.size		.nv.reservedSmem.offset0,0x4
	.type		.nv.reservedSmem.cap,@object
	.size		.nv.reservedSmem.cap,0x4
